//
// Generated by NVIDIA NVVM Compiler
//
// Compiler Build ID: CL-36424714
// Cuda compilation tools, release 13.0, V13.0.88
// Based on NVVM 20.0.0
//

.version 9.0
.target sm_100
.address_size 64

	// .globl	_Z9VectorSumPKfS0_Pfi
.extern .func  (.param .b32 func_retval0) vprintf
(
	.param .b64 vprintf_param_0,
	.param .b64 vprintf_param_1
)
;
.extern .func __assertfail
(
	.param .b64 __assertfail_param_0,
	.param .b64 __assertfail_param_1,
	.param .b32 __assertfail_param_2,
	.param .b64 __assertfail_param_3,
	.param .b64 __assertfail_param_4
)
;
.global .align 1 .b8 __unnamed_1[67] = {118, 111, 105, 100, 32, 67, 104, 101, 99, 107, 82, 101, 115, 117, 108, 116, 40, 99, 111, 110, 115, 116, 32, 102, 108, 111, 97, 116, 32, 42, 44, 32, 99, 111, 110, 115, 116, 32, 102, 108, 111, 97, 116, 32, 42, 44, 32, 99, 111, 110, 115, 116, 32, 102, 108, 111, 97, 116, 32, 42, 44, 32, 105, 110, 116, 41};
.global .align 1 .b8 $str[34] = {67, 91, 84, 105, 100, 93, 32, 45, 32, 40, 65, 91, 84, 105, 100, 93, 32, 43, 32, 66, 91, 84, 105, 100, 93, 41, 32, 60, 32, 49, 101, 45, 56};
.global .align 1 .b8 $str$1[27] = {47, 116, 109, 112, 47, 115, 97, 115, 115, 95, 99, 117, 95, 106, 104, 103, 119, 51, 98, 95, 111, 47, 107, 46, 99, 117};
.global .align 1 .b8 $str$2[6] = {37, 46, 52, 102, 32};
.global .align 1 .b8 $str$3[2] = {10};

.visible .entry _Z9VectorSumPKfS0_Pfi(
	.param .u64 .ptr .align 1 _Z9VectorSumPKfS0_Pfi_param_0,
	.param .u64 .ptr .align 1 _Z9VectorSumPKfS0_Pfi_param_1,
	.param .u64 .ptr .align 1 _Z9VectorSumPKfS0_Pfi_param_2,
	.param .u32 _Z9VectorSumPKfS0_Pfi_param_3
)
{
	.reg .pred 	%p<2>;
	.reg .b32 	%r<6>;
	.reg .b32 	%f<4>;
	.reg .b64 	%rd<11>;

	ld.param.u64 	%rd1, [_Z9VectorSumPKfS0_Pfi_param_0];
	ld.param.u64 	%rd2, [_Z9VectorSumPKfS0_Pfi_param_1];
	ld.param.u64 	%rd3, [_Z9VectorSumPKfS0_Pfi_param_2];
	ld.param.u32 	%r2, [_Z9VectorSumPKfS0_Pfi_param_3];
	mov.u32 	%r3, %ntid.x;
	mov.u32 	%r4, %ctaid.x;
	mov.u32 	%r5, %tid.x;
	mad.lo.s32 	%r1, %r3, %r4, %r5;
	setp.ge.s32 	%p1, %r1, %r2;
	@%p1 bra 	$L__BB0_2;
	cvta.to.global.u64 	%rd4, %rd1;
	cvta.to.global.u64 	%rd5, %rd2;
	cvta.to.global.u64 	%rd6, %rd3;
	mul.wide.s32 	%rd7, %r1, 4;
	add.s64 	%rd8, %rd4, %rd7;
	ld.global.f32 	%f1, [%rd8];
	add.s64 	%rd9, %rd5, %rd7;
	ld.global.f32 	%f2, [%rd9];
	add.f32 	%f3, %f1, %f2;
	add.s64 	%rd10, %rd6, %rd7;
	st.global.f32 	[%rd10], %f3;
$L__BB0_2:
	ret;

}
	// .globl	_Z8LinspacePfffi
.visible .entry _Z8LinspacePfffi(
	.param .u64 .ptr .align 1 _Z8LinspacePfffi_param_0,
	.param .f32 _Z8LinspacePfffi_param_1,
	.param .f32 _Z8LinspacePfffi_param_2,
	.param .u32 _Z8LinspacePfffi_param_3
)
{
	.reg .pred 	%p<2>;
	.reg .b32 	%r<7>;
	.reg .b32 	%f<8>;
	.reg .b64 	%rd<5>;

	ld.param.u64 	%rd1, [_Z8LinspacePfffi_param_0];
	ld.param.f32 	%f1, [_Z8LinspacePfffi_param_1];
	ld.param.f32 	%f2, [_Z8LinspacePfffi_param_2];
	ld.param.u32 	%r2, [_Z8LinspacePfffi_param_3];
	mov.u32 	%r3, %ntid.x;
	mov.u32 	%r4, %ctaid.x;
	mov.u32 	%r5, %tid.x;
	mad.lo.s32 	%r1, %r3, %r4, %r5;
	setp.ge.s32 	%p1, %r1, %r2;
	@%p1 bra 	$L__BB1_2;
	cvta.to.global.u64 	%rd2, %rd1;
	sub.f32 	%f3, %f2, %f1;
	add.s32 	%r6, %r2, -1;
	cvt.rn.f32.s32 	%f4, %r6;
	div.rn.f32 	%f5, %f3, %f4;
	cvt.rn.f32.s32 	%f6, %r1;
	fma.rn.f32 	%f7, %f5, %f6, %f1;
	mul.wide.s32 	%rd3, %r1, 4;
	add.s64 	%rd4, %rd2, %rd3;
	st.global.f32 	[%rd4], %f7;
$L__BB1_2:
	ret;

}
	// .globl	_Z11CheckResultPKfS0_S0_i
.visible .entry _Z11CheckResultPKfS0_S0_i(
	.param .u64 .ptr .align 1 _Z11CheckResultPKfS0_S0_i_param_0,
	.param .u64 .ptr .align 1 _Z11CheckResultPKfS0_S0_i_param_1,
	.param .u64 .ptr .align 1 _Z11CheckResultPKfS0_S0_i_param_2,
	.param .u32 _Z11CheckResultPKfS0_S0_i_param_3
)
{
	.reg .pred 	%p<3>;
	.reg .b32 	%r<6>;
	.reg .b32 	%f<6>;
	.reg .b64 	%rd<17>;
	.reg .b64 	%fd<2>;

	ld.param.u64 	%rd1, [_Z11CheckResultPKfS0_S0_i_param_0];
	ld.param.u64 	%rd2, [_Z11CheckResultPKfS0_S0_i_param_1];
	ld.param.u64 	%rd3, [_Z11CheckResultPKfS0_S0_i_param_2];
	ld.param.u32 	%r2, [_Z11CheckResultPKfS0_S0_i_param_3];
	mov.u32 	%r3, %ntid.x;
	mov.u32 	%r4, %ctaid.x;
	mov.u32 	%r5, %tid.x;
	mad.lo.s32 	%r1, %r3, %r4, %r5;
	setp.ge.s32 	%p1, %r1, %r2;
	@%p1 bra 	$L__BB2_3;
	cvta.to.global.u64 	%rd4, %rd3;
	cvta.to.global.u64 	%rd5, %rd1;
	cvta.to.global.u64 	%rd6, %rd2;
	mul.wide.s32 	%rd7, %r1, 4;
	add.s64 	%rd8, %rd4, %rd7;
	ld.global.f32 	%f1, [%rd8];
	add.s64 	%rd9, %rd5, %rd7;
	ld.global.f32 	%f2, [%rd9];
	add.s64 	%rd10, %rd6, %rd7;
	ld.global.f32 	%f3, [%rd10];
	add.f32 	%f4, %f2, %f3;
	sub.f32 	%f5, %f1, %f4;
	cvt.f64.f32 	%fd1, %f5;
	setp.lt.f64 	%p2, %fd1, 0d3E45798EE2308C3A;
	@%p2 bra 	$L__BB2_3;
	mov.u64 	%rd11, $str;
	cvta.global.u64 	%rd12, %rd11;
	mov.u64 	%rd13, $str$1;
	cvta.global.u64 	%rd14, %rd13;
	mov.u64 	%rd15, __unnamed_1;
	cvta.global.u64 	%rd16, %rd15;
	{ // callseq 0, 0
	.param .b64 param0;
	st.param.b64 	[param0], %rd12;
	.param .b64 param1;
	st.param.b64 	[param1], %rd14;
	.param .b32 param2;
	st.param.b32 	[param2], 32;
	.param .b64 param3;
	st.param.b64 	[param3], %rd16;
	.param .b64 param4;
	st.param.b64 	[param4], 1;
	call.uni 
	__assertfail, 
	(
	param0, 
	param1, 
	param2, 
	param3, 
	param4
	);
	} // callseq 0
$L__BB2_3:
	ret;

}
	// .globl	_Z5PrintPfi
.visible .entry _Z5PrintPfi(
	.param .u64 .ptr .align 1 _Z5PrintPfi_param_0,
	.param .u32 _Z5PrintPfi_param_1
)
{
	.local .align 8 .b8 	__local_depot3[8];
	.reg .b64 	%SP;
	.reg .b64 	%SPL;
	.reg .pred 	%p<10>;
	.reg .b32 	%r<83>;
	.reg .b32 	%f<30>;
	.reg .b64 	%rd<32>;
	.reg .b64 	%fd<30>;

	mov.u64 	%SPL, __local_depot3;
	cvta.local.u64 	%SP, %SPL;
	ld.param.u64 	%rd9, [_Z5PrintPfi_param_0];
	ld.param.u32 	%r16, [_Z5PrintPfi_param_1];
	cvta.to.global.u64 	%rd1, %rd9;
	add.u64 	%rd10, %SP, 0;
	add.u64 	%rd2, %SPL, 0;
	setp.lt.s32 	%p1, %r16, 1;
	@%p1 bra 	$L__BB3_13;
	and.b32  	%r1, %r16, 15;
	setp.lt.u32 	%p2, %r16, 16;
	mov.b32 	%r80, 0;
	@%p2 bra 	$L__BB3_4;
	and.b32  	%r80, %r16, 2147483632;
	neg.s32 	%r78, %r80;
	add.s64 	%rd30, %rd1, 32;
	mov.u64 	%rd11, $str$2;
$L__BB3_3:
	.pragma "nounroll";
	ld.global.f32 	%f1, [%rd30+-32];
	cvt.f64.f32 	%fd1, %f1;
	st.local.f64 	[%rd2], %fd1;
	cvta.global.u64 	%rd12, %rd11;
	{ // callseq 1, 0
	.param .b64 param0;
	st.param.b64 	[param0], %rd12;
	.param .b64 param1;
	st.param.b64 	[param1], %rd10;
	.param .b32 retval0;
	call.uni (retval0), 
	vprintf, 
	(
	param0, 
	param1
	);
	ld.param.b32 	%r18, [retval0];
	} // callseq 1
	ld.global.f32 	%f2, [%rd30+-28];
	cvt.f64.f32 	%fd2, %f2;
	st.local.f64 	[%rd2], %fd2;
	{ // callseq 2, 0
	.param .b64 param0;
	st.param.b64 	[param0], %rd12;
	.param .b64 param1;
	st.param.b64 	[param1], %rd10;
	.param .b32 retval0;
	call.uni (retval0), 
	vprintf, 
	(
	param0, 
	param1
	);
	ld.param.b32 	%r20, [retval0];
	} // callseq 2
	ld.global.f32 	%f3, [%rd30+-24];
	cvt.f64.f32 	%fd3, %f3;
	st.local.f64 	[%rd2], %fd3;
	{ // callseq 3, 0
	.param .b64 param0;
	st.param.b64 	[param0], %rd12;
	.param .b64 param1;
	st.param.b64 	[param1], %rd10;
	.param .b32 retval0;
	call.uni (retval0), 
	vprintf, 
	(
	param0, 
	param1
	);
	ld.param.b32 	%r22, [retval0];
	} // callseq 3
	ld.global.f32 	%f4, [%rd30+-20];
	cvt.f64.f32 	%fd4, %f4;
	st.local.f64 	[%rd2], %fd4;
	{ // callseq 4, 0
	.param .b64 param0;
	st.param.b64 	[param0], %rd12;
	.param .b64 param1;
	st.param.b64 	[param1], %rd10;
	.param .b32 retval0;
	call.uni (retval0), 
	vprintf, 
	(
	param0, 
	param1
	);
	ld.param.b32 	%r24, [retval0];
	} // callseq 4
	ld.global.f32 	%f5, [%rd30+-16];
	cvt.f64.f32 	%fd5, %f5;
	st.local.f64 	[%rd2], %fd5;
	{ // callseq 5, 0
	.param .b64 param0;
	st.param.b64 	[param0], %rd12;
	.param .b64 param1;
	st.param.b64 	[param1], %rd10;
	.param .b32 retval0;
	call.uni (retval0), 
	vprintf, 
	(
	param0, 
	param1
	);
	ld.param.b32 	%r26, [retval0];
	} // callseq 5
	ld.global.f32 	%f6, [%rd30+-12];
	cvt.f64.f32 	%fd6, %f6;
	st.local.f64 	[%rd2], %fd6;
	{ // callseq 6, 0
	.param .b64 param0;
	st.param.b64 	[param0], %rd12;
	.param .b64 param1;
	st.param.b64 	[param1], %rd10;
	.param .b32 retval0;
	call.uni (retval0), 
	vprintf, 
	(
	param0, 
	param1
	);
	ld.param.b32 	%r28, [retval0];
	} // callseq 6
	ld.global.f32 	%f7, [%rd30+-8];
	cvt.f64.f32 	%fd7, %f7;
	st.local.f64 	[%rd2], %fd7;
	{ // callseq 7, 0
	.param .b64 param0;
	st.param.b64 	[param0], %rd12;
	.param .b64 param1;
	st.param.b64 	[param1], %rd10;
	.param .b32 retval0;
	call.uni (retval0), 
	vprintf, 
	(
	param0, 
	param1
	);
	ld.param.b32 	%r30, [retval0];
	} // callseq 7
	ld.global.f32 	%f8, [%rd30+-4];
	cvt.f64.f32 	%fd8, %f8;
	st.local.f64 	[%rd2], %fd8;
	{ // callseq 8, 0
	.param .b64 param0;
	st.param.b64 	[param0], %rd12;
	.param .b64 param1;
	st.param.b64 	[param1], %rd10;
	.param .b32 retval0;
	call.uni (retval0), 
	vprintf, 
	(
	param0, 
	param1
	);
	ld.param.b32 	%r32, [retval0];
	} // callseq 8
	ld.global.f32 	%f9, [%rd30];
	cvt.f64.f32 	%fd9, %f9;
	st.local.f64 	[%rd2], %fd9;
	{ // callseq 9, 0
	.param .b64 param0;
	st.param.b64 	[param0], %rd12;
	.param .b64 param1;
	st.param.b64 	[param1], %rd10;
	.param .b32 retval0;
	call.uni (retval0), 
	vprintf, 
	(
	param0, 
	param1
	);
	ld.param.b32 	%r34, [retval0];
	} // callseq 9
	ld.global.f32 	%f10, [%rd30+4];
	cvt.f64.f32 	%fd10, %f10;
	st.local.f64 	[%rd2], %fd10;
	{ // callseq 10, 0
	.param .b64 param0;
	st.param.b64 	[param0], %rd12;
	.param .b64 param1;
	st.param.b64 	[param1], %rd10;
	.param .b32 retval0;
	call.uni (retval0), 
	vprintf, 
	(
	param0, 
	param1
	);
	ld.param.b32 	%r36, [retval0];
	} // callseq 10
	ld.global.f32 	%f11, [%rd30+8];
	cvt.f64.f32 	%fd11, %f11;
	st.local.f64 	[%rd2], %fd11;
	{ // callseq 11, 0
	.param .b64 param0;
	st.param.b64 	[param0], %rd12;
	.param .b64 param1;
	st.param.b64 	[param1], %rd10;
	.param .b32 retval0;
	call.uni (retval0), 
	vprintf, 
	(
	param0, 
	param1
	);
	ld.param.b32 	%r38, [retval0];
	} // callseq 11
	ld.global.f32 	%f12, [%rd30+12];
	cvt.f64.f32 	%fd12, %f12;
	st.local.f64 	[%rd2], %fd12;
	{ // callseq 12, 0
	.param .b64 param0;
	st.param.b64 	[param0], %rd12;
	.param .b64 param1;
	st.param.b64 	[param1], %rd10;
	.param .b32 retval0;
	call.uni (retval0), 
	vprintf, 
	(
	param0, 
	param1
	);
	ld.param.b32 	%r40, [retval0];
	} // callseq 12
	ld.global.f32 	%f13, [%rd30+16];
	cvt.f64.f32 	%fd13, %f13;
	st.local.f64 	[%rd2], %fd13;
	{ // callseq 13, 0
	.param .b64 param0;
	st.param.b64 	[param0], %rd12;
	.param .b64 param1;
	st.param.b64 	[param1], %rd10;
	.param .b32 retval0;
	call.uni (retval0), 
	vprintf, 
	(
	param0, 
	param1
	);
	ld.param.b32 	%r42, [retval0];
	} // callseq 13
	ld.global.f32 	%f14, [%rd30+20];
	cvt.f64.f32 	%fd14, %f14;
	st.local.f64 	[%rd2], %fd14;
	{ // callseq 14, 0
	.param .b64 param0;
	st.param.b64 	[param0], %rd12;
	.param .b64 param1;
	st.param.b64 	[param1], %rd10;
	.param .b32 retval0;
	call.uni (retval0), 
	vprintf, 
	(
	param0, 
	param1
	);
	ld.param.b32 	%r44, [retval0];
	} // callseq 14
	ld.global.f32 	%f15, [%rd30+24];
	cvt.f64.f32 	%fd15, %f15;
	st.local.f64 	[%rd2], %fd15;
	{ // callseq 15, 0
	.param .b64 param0;
	st.param.b64 	[param0], %rd12;
	.param .b64 param1;
	st.param.b64 	[param1], %rd10;
	.param .b32 retval0;
	call.uni (retval0), 
	vprintf, 
	(
	param0, 
	param1
	);
	ld.param.b32 	%r46, [retval0];
	} // callseq 15
	ld.global.f32 	%f16, [%rd30+28];
	cvt.f64.f32 	%fd16, %f16;
	st.local.f64 	[%rd2], %fd16;
	{ // callseq 16, 0
	.param .b64 param0;
	st.param.b64 	[param0], %rd12;
	.param .b64 param1;
	st.param.b64 	[param1], %rd10;
	.param .b32 retval0;
	call.uni (retval0), 
	vprintf, 
	(
	param0, 
	param1
	);
	ld.param.b32 	%r48, [retval0];
	} // callseq 16
	add.s32 	%r78, %r78, 16;
	add.s64 	%rd30, %rd30, 64;
	setp.ne.s32 	%p3, %r78, 0;
	@%p3 bra 	$L__BB3_3;
$L__BB3_4:
	setp.eq.s32 	%p4, %r1, 0;
	@%p4 bra 	$L__BB3_13;
	and.b32  	%r7, %r16, 7;
	setp.lt.u32 	%p5, %r1, 8;
	@%p5 bra 	$L__BB3_7;
	mul.wide.u32 	%rd14, %r80, 4;
	add.s64 	%rd15, %rd1, %rd14;
	ld.global.f32 	%f17, [%rd15];
	cvt.f64.f32 	%fd17, %f17;
	st.local.f64 	[%rd2], %fd17;
	mov.u64 	%rd16, $str$2;
	cvta.global.u64 	%rd17, %rd16;
	add.u64 	%rd18, %SP, 0;
	{ // callseq 17, 0
	.param .b64 param0;
	st.param.b64 	[param0], %rd17;
	.param .b64 param1;
	st.param.b64 	[param1], %rd18;
	.param .b32 retval0;
	call.uni (retval0), 
	vprintf, 
	(
	param0, 
	param1
	);
	ld.param.b32 	%r50, [retval0];
	} // callseq 17
	ld.global.f32 	%f18, [%rd15+4];
	cvt.f64.f32 	%fd18, %f18;
	st.local.f64 	[%rd2], %fd18;
	{ // callseq 18, 0
	.param .b64 param0;
	st.param.b64 	[param0], %rd17;
	.param .b64 param1;
	st.param.b64 	[param1], %rd18;
	.param .b32 retval0;
	call.uni (retval0), 
	vprintf, 
	(
	param0, 
	param1
	);
	ld.param.b32 	%r52, [retval0];
	} // callseq 18
	ld.global.f32 	%f19, [%rd15+8];
	cvt.f64.f32 	%fd19, %f19;
	st.local.f64 	[%rd2], %fd19;
	{ // callseq 19, 0
	.param .b64 param0;
	st.param.b64 	[param0], %rd17;
	.param .b64 param1;
	st.param.b64 	[param1], %rd18;
	.param .b32 retval0;
	call.uni (retval0), 
	vprintf, 
	(
	param0, 
	param1
	);
	ld.param.b32 	%r54, [retval0];
	} // callseq 19
	ld.global.f32 	%f20, [%rd15+12];
	cvt.f64.f32 	%fd20, %f20;
	st.local.f64 	[%rd2], %fd20;
	{ // callseq 20, 0
	.param .b64 param0;
	st.param.b64 	[param0], %rd17;
	.param .b64 param1;
	st.param.b64 	[param1], %rd18;
	.param .b32 retval0;
	call.uni (retval0), 
	vprintf, 
	(
	param0, 
	param1
	);
	ld.param.b32 	%r56, [retval0];
	} // callseq 20
	ld.global.f32 	%f21, [%rd15+16];
	cvt.f64.f32 	%fd21, %f21;
	st.local.f64 	[%rd2], %fd21;
	{ // callseq 21, 0
	.param .b64 param0;
	st.param.b64 	[param0], %rd17;
	.param .b64 param1;
	st.param.b64 	[param1], %rd18;
	.param .b32 retval0;
	call.uni (retval0), 
	vprintf, 
	(
	param0, 
	param1
	);
	ld.param.b32 	%r58, [retval0];
	} // callseq 21
	ld.global.f32 	%f22, [%rd15+20];
	cvt.f64.f32 	%fd22, %f22;
	st.local.f64 	[%rd2], %fd22;
	{ // callseq 22, 0
	.param .b64 param0;
	st.param.b64 	[param0], %rd17;
	.param .b64 param1;
	st.param.b64 	[param1], %rd18;
	.param .b32 retval0;
	call.uni (retval0), 
	vprintf, 
	(
	param0, 
	param1
	);
	ld.param.b32 	%r60, [retval0];
	} // callseq 22
	ld.global.f32 	%f23, [%rd15+24];
	cvt.f64.f32 	%fd23, %f23;
	st.local.f64 	[%rd2], %fd23;
	{ // callseq 23, 0
	.param .b64 param0;
	st.param.b64 	[param0], %rd17;
	.param .b64 param1;
	st.param.b64 	[param1], %rd18;
	.param .b32 retval0;
	call.uni (retval0), 
	vprintf, 
	(
	param0, 
	param1
	);
	ld.param.b32 	%r62, [retval0];
	} // callseq 23
	ld.global.f32 	%f24, [%rd15+28];
	cvt.f64.f32 	%fd24, %f24;
	st.local.f64 	[%rd2], %fd24;
	{ // callseq 24, 0
	.param .b64 param0;
	st.param.b64 	[param0], %rd17;
	.param .b64 param1;
	st.param.b64 	[param1], %rd18;
	.param .b32 retval0;
	call.uni (retval0), 
	vprintf, 
	(
	param0, 
	param1
	);
	ld.param.b32 	%r64, [retval0];
	} // callseq 24
	add.s32 	%r80, %r80, 8;
$L__BB3_7:
	setp.eq.s32 	%p6, %r7, 0;
	@%p6 bra 	$L__BB3_13;
	and.b32  	%r10, %r16, 3;
	setp.lt.u32 	%p7, %r7, 4;
	@%p7 bra 	$L__BB3_10;
	mul.wide.u32 	%rd19, %r80, 4;
	add.s64 	%rd20, %rd1, %rd19;
	ld.global.f32 	%f25, [%rd20];
	cvt.f64.f32 	%fd25, %f25;
	st.local.f64 	[%rd2], %fd25;
	mov.u64 	%rd21, $str$2;
	cvta.global.u64 	%rd22, %rd21;
	add.u64 	%rd23, %SP, 0;
	{ // callseq 25, 0
	.param .b64 param0;
	st.param.b64 	[param0], %rd22;
	.param .b64 param1;
	st.param.b64 	[param1], %rd23;
	.param .b32 retval0;
	call.uni (retval0), 
	vprintf, 
	(
	param0, 
	param1
	);
	ld.param.b32 	%r66, [retval0];
	} // callseq 25
	ld.global.f32 	%f26, [%rd20+4];
	cvt.f64.f32 	%fd26, %f26;
	st.local.f64 	[%rd2], %fd26;
	{ // callseq 26, 0
	.param .b64 param0;
	st.param.b64 	[param0], %rd22;
	.param .b64 param1;
	st.param.b64 	[param1], %rd23;
	.param .b32 retval0;
	call.uni (retval0), 
	vprintf, 
	(
	param0, 
	param1
	);
	ld.param.b32 	%r68, [retval0];
	} // callseq 26
	ld.global.f32 	%f27, [%rd20+8];
	cvt.f64.f32 	%fd27, %f27;
	st.local.f64 	[%rd2], %fd27;
	{ // callseq 27, 0
	.param .b64 param0;
	st.param.b64 	[param0], %rd22;
	.param .b64 param1;
	st.param.b64 	[param1], %rd23;
	.param .b32 retval0;
	call.uni (retval0), 
	vprintf, 
	(
	param0, 
	param1
	);
	ld.param.b32 	%r70, [retval0];
	} // callseq 27
	ld.global.f32 	%f28, [%rd20+12];
	cvt.f64.f32 	%fd28, %f28;
	st.local.f64 	[%rd2], %fd28;
	{ // callseq 28, 0
	.param .b64 param0;
	st.param.b64 	[param0], %rd22;
	.param .b64 param1;
	st.param.b64 	[param1], %rd23;
	.param .b32 retval0;
	call.uni (retval0), 
	vprintf, 
	(
	param0, 
	param1
	);
	ld.param.b32 	%r72, [retval0];
	} // callseq 28
	add.s32 	%r80, %r80, 4;
$L__BB3_10:
	setp.eq.s32 	%p8, %r10, 0;
	@%p8 bra 	$L__BB3_13;
	mul.wide.u32 	%rd24, %r80, 4;
	add.s64 	%rd31, %rd1, %rd24;
	neg.s32 	%r82, %r10;
	mov.u64 	%rd25, $str$2;
	add.u64 	%rd27, %SP, 0;
$L__BB3_12:
	.pragma "nounroll";
	ld.global.f32 	%f29, [%rd31];
	cvt.f64.f32 	%fd29, %f29;
	st.local.f64 	[%rd2], %fd29;
	cvta.global.u64 	%rd26, %rd25;
	{ // callseq 29, 0
	.param .b64 param0;
	st.param.b64 	[param0], %rd26;
	.param .b64 param1;
	st.param.b64 	[param1], %rd27;
	.param .b32 retval0;
	call.uni (retval0), 
	vprintf, 
	(
	param0, 
	param1
	);
	ld.param.b32 	%r74, [retval0];
	} // callseq 29
	add.s64 	%rd31, %rd31, 4;
	add.s32 	%r82, %r82, 1;
	setp.ne.s32 	%p9, %r82, 0;
	@%p9 bra 	$L__BB3_12;
$L__BB3_13:
	mov.u64 	%rd28, $str$3;
	cvta.global.u64 	%rd29, %rd28;
	{ // callseq 30, 0
	.param .b64 param0;
	st.param.b64 	[param0], %rd29;
	.param .b64 param1;
	st.param.b64 	[param1], 0;
	.param .b32 retval0;
	call.uni (retval0), 
	vprintf, 
	(
	param0, 
	param1
	);
	ld.param.b32 	%r76, [retval0];
	} // callseq 30
	ret;

}


// ===== COMPILED SASS (sm_100) =====

	.target	sm_100

	.elftype	@"ET_EXEC"


//--------------------- .note.nv.tkinfo           --------------------------
	.section	.note.nv.tkinfo,"",@"SHT_NOTE"
	.sectionflags	@"SHF_NOTE_NV_TKINFO"
	.tkinfo
        /*0018*/ 	.word	0x00000002
        /*0030*/ 	.string	""
        /*0030*/ 	.string	"ptxas"
        /*0030*/ 	.string	"Cuda compilation tools, release 13.0, V13.0.88"
        /*0030*/ 	.string	"Build cuda_13.0.r13.0/compiler.36424714_0"
        /*0030*/ 	.string	"-arch sm_100 -m 64 "



//--------------------- .note.nv.cuinfo           --------------------------
	.section	.note.nv.cuinfo,"",@"SHT_NOTE"
	.sectionflags	@"SHF_NOTE_NV_CUINFO"
        /*0018*/ 	.short	0x0002
        /*001a*/ 	.short	0x0064
        /*001c*/ 	.short	0x0082
	.zero		2


//--------------------- .nv.info                  --------------------------
	.section	.nv.info,"",@"SHT_CUDA_INFO"
	.align	4


	//----- nvinfo : EIATTR_REGCOUNT
	.align		4
        /*0000*/ 	.byte	0x04, 0x2f
        /*0002*/ 	.short	(.L_6 - .L_5)
	.align		4
.L_5:
        /*0004*/ 	.word	index@(_Z9VectorSumPKfS0_Pfi)
        /*0008*/ 	.word	0x0000000c


	//----- nvinfo : EIATTR_FRAME_SIZE
	.align		4
.L_6:
        /*000c*/ 	.byte	0x04, 0x11
        /*000e*/ 	.short	(.L_8 - .L_7)
	.align		4
.L_7:
        /*0010*/ 	.word	index@(_Z9VectorSumPKfS0_Pfi)
        /*0014*/ 	.word	0x00000000


	//----- nvinfo : EIATTR_REGCOUNT
	.align		4
.L_8:
        /*0018*/ 	.byte	0x04, 0x2f
        /*001a*/ 	.short	(.L_10 - .L_9)
	.align		4
.L_9:
        /*001c*/ 	.word	index@(_Z8LinspacePfffi)
        /*0020*/ 	.word	0x00000010


	//----- nvinfo : EIATTR_FRAME_SIZE
	.align		4
.L_10:
        /*0024*/ 	.byte	0x04, 0x11
        /*0026*/ 	.short	(.L_12 - .L_11)
	.align		4
.L_11:
        /*0028*/ 	.word	index@($__internal_0_$__cuda_sm3x_div_rn_noftz_f32_slowpath)
        /*002c*/ 	.word	0x00000000


	//----- nvinfo : EIATTR_FRAME_SIZE
	.align		4
.L_12:
        /*0030*/ 	.byte	0x04, 0x11
        /*0032*/ 	.short	(.L_14 - .L_13)
	.align		4
.L_13:
        /*0034*/ 	.word	index@(_Z8LinspacePfffi)
        /*0038*/ 	.word	0x00000000


	//----- nvinfo : EIATTR_REGCOUNT
	.align		4
.L_14:
        /*003c*/ 	.byte	0x04, 0x2f
        /*003e*/ 	.short	(.L_16 - .L_15)
	.align		4
.L_15:
        /*0040*/ 	.word	index@(_Z11CheckResultPKfS0_S0_i)
        /*0044*/ 	.word	0x00000018


	//----- nvinfo : EIATTR_FRAME_SIZE
	.align		4
.L_16:
        /*0048*/ 	.byte	0x04, 0x11
        /*004a*/ 	.short	(.L_18 - .L_17)
	.align		4
.L_17:
        /*004c*/ 	.word	index@(_Z11CheckResultPKfS0_S0_i)
        /*0050*/ 	.word	0x00000000


	//----- nvinfo : EIATTR_REGCOUNT
	.align		4
.L_18:
        /*0054*/ 	.byte	0x04, 0x2f
        /*0056*/ 	.short	(.L_20 - .L_19)
	.align		4
.L_19:
        /*0058*/ 	.word	index@(_Z5PrintPfi)
        /*005c*/ 	.word	0x0000001b


	//----- nvinfo : EIATTR_FRAME_SIZE
	.align		4
.L_20:
        /*0060*/ 	.byte	0x04, 0x11
        /*0062*/ 	.short	(.L_22 - .L_21)
	.align		4
.L_21:
        /*0064*/ 	.word	index@(_Z5PrintPfi)
        /*0068*/ 	.word	0x00000008


	//----- nvinfo : EIATTR_MIN_STACK_SIZE
	.align		4
.L_22:
        /*006c*/ 	.byte	0x04, 0x12
        /*006e*/ 	.short	(.L_24 - .L_23)
	.align		4
.L_23:
        /*0070*/ 	.word	index@(_Z5PrintPfi)
        /*0074*/ 	.word	0x00000008


	//----- nvinfo : EIATTR_MIN_STACK_SIZE
	.align		4
.L_24:
        /*0078*/ 	.byte	0x04, 0x12
        /*007a*/ 	.short	(.L_26 - .L_25)
	.align		4
.L_25:
        /*007c*/ 	.word	index@(_Z11CheckResultPKfS0_S0_i)
        /*0080*/ 	.word	0x00000000


	//----- nvinfo : EIATTR_MIN_STACK_SIZE
	.align		4
.L_26:
        /*0084*/ 	.byte	0x04, 0x12
        /*0086*/ 	.short	(.L_28 - .L_27)
	.align		4
.L_27:
        /*0088*/ 	.word	index@(_Z8LinspacePfffi)
        /*008c*/ 	.word	0x00000000


	//----- nvinfo : EIATTR_MIN_STACK_SIZE
	.align		4
.L_28:
        /*0090*/ 	.byte	0x04, 0x12
        /*0092*/ 	.short	(.L_30 - .L_29)
	.align		4
.L_29:
        /*0094*/ 	.word	index@(_Z9VectorSumPKfS0_Pfi)
        /*0098*/ 	.word	0x00000000
.L_30:


//--------------------- .nv.compat                --------------------------
	.section	.nv.compat,"",@"SHT_CUDA_COMPAT_INFO"
	.align	4
        /*0000*/ 	.byte	0x02, 0x09, 0x00, 0x00, 0x02, 0x02, 0x01, 0x00, 0x02, 0x05, 0x05, 0x00, 0x03, 0x07, 0x01, 0x01
        /*0010*/ 	.byte	0x02, 0x03, 0x00, 0x00, 0x02, 0x06, 0x01, 0x00, 0x04, 0x0b, 0x08, 0x00, 0x01, 0x00, 0x00, 0x00
        /*0020*/ 	.byte	0x00, 0x00, 0x00, 0x00


//--------------------- .nv.info._Z5PrintPfi      --------------------------
	.section	.nv.info._Z5PrintPfi,"",@"SHT_CUDA_INFO"
	.sectionflags	@""
	.align	4


	//----- nvinfo : EIATTR_CUDA_API_VERSION
	.align		4
        /*0000*/ 	.byte	0x04, 0x37
        /*0002*/ 	.short	(.L_32 - .L_31)
.L_31:
        /*0004*/ 	.word	0x00000082


	//----- nvinfo : EIATTR_KPARAM_INFO
	.align		4
.L_32:
        /*0008*/ 	.byte	0x04, 0x17
        /*000a*/ 	.short	(.L_34 - .L_33)
.L_33:
        /*000c*/ 	.word	0x00000000
        /*0010*/ 	.short	0x0001
        /*0012*/ 	.short	0x0008
        /*0014*/ 	.byte	0x00, 0xf0, 0x11, 0x00


	//----- nvinfo : EIATTR_KPARAM_INFO
	.align		4
.L_34:
        /*0018*/ 	.byte	0x04, 0x17
        /*001a*/ 	.short	(.L_36 - .L_35)
.L_35:
        /*001c*/ 	.word	0x00000000
        /*0020*/ 	.short	0x0000
        /*0022*/ 	.short	0x0000
        /*0024*/ 	.byte	0x00, 0xf5, 0x21, 0x00


	//----- nvinfo : EIATTR_SPARSE_MMA_MASK
	.align		4
.L_36:
        /*0028*/ 	.byte	0x03, 0x50
        /*002a*/ 	.short	0x0000


	//----- nvinfo : EIATTR_MAXREG_COUNT
	.align		4
        /*002c*/ 	.byte	0x03, 0x1b
        /*002e*/ 	.short	0x00ff


	//----- nvinfo : EIATTR_EXTERNS
	.align		4
        /*0030*/ 	.byte	0x04, 0x0f
        /*0032*/ 	.short	(.L_38 - .L_37)


	//   ....[0]....
	.align		4
.L_37:
        /*0034*/ 	.word	index@(vprintf)


	//----- nvinfo : EIATTR_MERCURY_ISA_VERSION
	.align		4
.L_38:
        /*0038*/ 	.byte	0x03, 0x5f
        /*003a*/ 	.short	0x0101


	//----- nvinfo : EIATTR_VRC_CTA_INIT_COUNT
	.align		4
        /*003c*/ 	.byte	0x02, 0x4a
	.zero		1
	.zero		1


	//----- nvinfo : EIATTR_SYSCALL_OFFSETS
	.align		4
        /*0040*/ 	.byte	0x04, 0x46
        /*0042*/ 	.short	(.L_40 - .L_39)


	//   ....[0]....
.L_39:
        /*0044*/ 	.word	0x00000260


	//   ....[1]....
        /*0048*/ 	.word	0x00000310


	//   ....[2]....
        /*004c*/ 	.word	0x000003c0


	//   ....[3]....
        /*0050*/ 	.word	0x00000470


	//   ....[4]....
        /*0054*/ 	.word	0x00000520


	//   ....[5]....
        /*0058*/ 	.word	0x000005d0


	//   ....[6]....
        /*005c*/ 	.word	0x00000680


	//   ....[7]....
        /*0060*/ 	.word	0x00000730


	//   ....[8]....
        /*0064*/ 	.word	0x000007e0


	//   ....[9]....
        /*0068*/ 	.word	0x00000890


	//   ....[10]....
        /*006c*/ 	.word	0x00000940


	//   ....[11]....
        /*0070*/ 	.word	0x000009f0


	//   ....[12]....
        /*0074*/ 	.word	0x00000aa0


	//   ....[13]....
        /*0078*/ 	.word	0x00000b50


	//   ....[14]....
        /*007c*/ 	.word	0x00000c00


	//   ....[15]....
        /*0080*/ 	.word	0x00000cb0


	//   ....[16]....
        /*0084*/ 	.word	0x00000e50


	//   ....[17]....
        /*0088*/ 	.word	0x00000f00


	//   ....[18]....
        /*008c*/ 	.word	0x00000fb0


	//   ....[19]....
        /*0090*/ 	.word	0x00001060


	//   ....[20]....
        /*0094*/ 	.word	0x00001110


	//   ....[21]....
        /*0098*/ 	.word	0x000011c0


	//   ....[22]....
        /*009c*/ 	.word	0x00001270


	//   ....[23]....
        /*00a0*/ 	.word	0x00001320


	//   ....[24]....
        /*00a4*/ 	.word	0x00001470


	//   ....[25]....
        /*00a8*/ 	.word	0x00001520


	//   ....[26]....
        /*00ac*/ 	.word	0x000015d0


	//   ....[27]....
        /*00b0*/ 	.word	0x00001680


	//   ....[28]....
        /*00b4*/ 	.word	0x000017d0


	//   ....[29]....
        /*00b8*/ 	.word	0x000018a0


	//----- nvinfo : EIATTR_EXIT_INSTR_OFFSETS
	.align		4
.L_40:
        /*00bc*/ 	.byte	0x04, 0x1c
        /*00be*/ 	.short	(.L_42 - .L_41)


	//   ....[0]....
.L_41:
        /*00c0*/ 	.word	0x000018b0


	//----- nvinfo : EIATTR_CRS_STACK_SIZE
	.align		4
.L_42:
        /*00c4*/ 	.byte	0x04, 0x1e
        /*00c6*/ 	.short	(.L_44 - .L_43)
.L_43:
        /*00c8*/ 	.word	0x00000000


	//----- nvinfo : EIATTR_CBANK_PARAM_SIZE
	.align		4
.L_44:
        /*00cc*/ 	.byte	0x03, 0x19
        /*00ce*/ 	.short	0x000c


	//----- nvinfo : EIATTR_PARAM_CBANK
	.align		4
        /*00d0*/ 	.byte	0x04, 0x0a
        /*00d2*/ 	.short	(.L_46 - .L_45)
	.align		4
.L_45:
        /*00d4*/ 	.word	index@(.nv.constant0._Z5PrintPfi)
        /*00d8*/ 	.short	0x0380
        /*00da*/ 	.short	0x000c


	//----- nvinfo : EIATTR_SW_WAR
	.align		4
.L_46:
        /*00dc*/ 	.byte	0x04, 0x36
        /*00de*/ 	.short	(.L_48 - .L_47)
.L_47:
        /*00e0*/ 	.word	0x00000008
.L_48:


//--------------------- .nv.info._Z11CheckResultPKfS0_S0_i --------------------------
	.section	.nv.info._Z11CheckResultPKfS0_S0_i,"",@"SHT_CUDA_INFO"
	.sectionflags	@""
	.align	4


	//----- nvinfo : EIATTR_CUDA_API_VERSION
	.align		4
        /*0000*/ 	.byte	0x04, 0x37
        /*0002*/ 	.short	(.L_50 - .L_49)
.L_49:
        /*0004*/ 	.word	0x00000082


	//----- nvinfo : EIATTR_KPARAM_INFO
	.align		4
.L_50:
        /*0008*/ 	.byte	0x04, 0x17
        /*000a*/ 	.short	(.L_52 - .L_51)
.L_51:
        /*000c*/ 	.word	0x00000000
        /*0010*/ 	.short	0x0003
        /*0012*/ 	.short	0x0018
        /*0014*/ 	.byte	0x00, 0xf0, 0x11, 0x00


	//----- nvinfo : EIATTR_KPARAM_INFO
	.align		4
.L_52:
        /*0018*/ 	.byte	0x04, 0x17
        /*001a*/ 	.short	(.L_54 - .L_53)
.L_53:
        /*001c*/ 	.word	0x00000000
        /*0020*/ 	.short	0x0002
        /*0022*/ 	.short	0x0010
        /*0024*/ 	.byte	0x00, 0xf5, 0x21, 0x00


	//----- nvinfo : EIATTR_KPARAM_INFO
	.align		4
.L_54:
        /*0028*/ 	.byte	0x04, 0x17
        /*002a*/ 	.short	(.L_56 - .L_55)
.L_55:
        /*002c*/ 	.word	0x00000000
        /*0030*/ 	.short	0x0001
        /*0032*/ 	.short	0x0008
        /*0034*/ 	.byte	0x00, 0xf5, 0x21, 0x00


	//----- nvinfo : EIATTR_KPARAM_INFO
	.align		4
.L_56:
        /*0038*/ 	.byte	0x04, 0x17
        /*003a*/ 	.short	(.L_58 - .L_57)
.L_57:
        /*003c*/ 	.word	0x00000000
        /*0040*/ 	.short	0x0000
        /*0042*/ 	.short	0x0000
        /*0044*/ 	.byte	0x00, 0xf5, 0x21, 0x00


	//----- nvinfo : EIATTR_SPARSE_MMA_MASK
	.align		4
.L_58:
        /*0048*/ 	.byte	0x03, 0x50
        /*004a*/ 	.short	0x0000


	//----- nvinfo : EIATTR_MAXREG_COUNT
	.align		4
        /*004c*/ 	.byte	0x03, 0x1b
        /*004e*/ 	.short	0x00ff


	//----- nvinfo : EIATTR_EXTERNS
	.align		4
        /*0050*/ 	.byte	0x04, 0x0f
        /*0052*/ 	.short	(.L_60 - .L_59)


	//   ....[0]....
	.align		4
.L_59:
        /*0054*/ 	.word	index@(__assertfail)


	//----- nvinfo : EIATTR_MERCURY_ISA_VERSION
	.align		4
.L_60:
        /*0058*/ 	.byte	0x03, 0x5f
        /*005a*/ 	.short	0x0101


	//----- nvinfo : EIATTR_VRC_CTA_INIT_COUNT
	.align		4
        /*005c*/ 	.byte	0x02, 0x4a
	.zero		1
	.zero		1


	//----- nvinfo : EIATTR_SYSCALL_OFFSETS
	.align		4
        /*0060*/ 	.byte	0x04, 0x46
        /*0062*/ 	.short	(.L_62 - .L_61)


	//   ....[0]....
.L_61:
        /*0064*/ 	.word	0x00000280


	//----- nvinfo : EIATTR_EXIT_INSTR_OFFSETS
	.align		4
.L_62:
        /*0068*/ 	.byte	0x04, 0x1c
        /*006a*/ 	.short	(.L_64 - .L_63)


	//   ....[0]....
.L_63:
        /*006c*/ 	.word	0x00000070


	//   ....[1]....
        /*0070*/ 	.word	0x00000180


	//   ....[2]....
        /*0074*/ 	.word	0x00000290


	//----- nvinfo : EIATTR_CRS_STACK_SIZE
	.align		4
.L_64:
        /*0078*/ 	.byte	0x04, 0x1e
        /*007a*/ 	.short	(.L_66 - .L_65)
.L_65:
        /*007c*/ 	.word	0x00000000


	//----- nvinfo : EIATTR_CBANK_PARAM_SIZE
	.align		4
.L_66:
        /*0080*/ 	.byte	0x03, 0x19
        /*0082*/ 	.short	0x001c


	//----- nvinfo : EIATTR_PARAM_CBANK
	.align		4
        /*0084*/ 	.byte	0x04, 0x0a
        /*0086*/ 	.short	(.L_68 - .L_67)
	.align		4
.L_67:
        /*0088*/ 	.word	index@(.nv.constant0._Z11CheckResultPKfS0_S0_i)
        /*008c*/ 	.short	0x0380
        /*008e*/ 	.short	0x001c


	//----- nvinfo : EIATTR_SW_WAR
	.align		4
.L_68:
        /*0090*/ 	.byte	0x04, 0x36
        /*0092*/ 	.short	(.L_70 - .L_69)
.L_69:
        /*0094*/ 	.word	0x00000008
.L_70:


//--------------------- .nv.info._Z8LinspacePfffi --------------------------
	.section	.nv.info._Z8LinspacePfffi,"",@"SHT_CUDA_INFO"
	.sectionflags	@""
	.align	4


	//----- nvinfo : EIATTR_CUDA_API_VERSION
	.align		4
        /*0000*/ 	.byte	0x04, 0x37
        /*0002*/ 	.short	(.L_72 - .L_71)
.L_71:
        /*0004*/ 	.word	0x00000082


	//----- nvinfo : EIATTR_KPARAM_INFO
	.align		4
.L_72:
        /*0008*/ 	.byte	0x04, 0x17
        /*000a*/ 	.short	(.L_74 - .L_73)
.L_73:
        /*000c*/ 	.word	0x00000000
        /*0010*/ 	.short	0x0003
        /*0012*/ 	.short	0x0010
        /*0014*/ 	.byte	0x00, 0xf0, 0x11, 0x00


	//----- nvinfo : EIATTR_KPARAM_INFO
	.align		4
.L_74:
        /*0018*/ 	.byte	0x04, 0x17
        /*001a*/ 	.short	(.L_76 - .L_75)
.L_75:
        /*001c*/ 	.word	0x00000000
        /*0020*/ 	.short	0x0002
        /*0022*/ 	.short	0x000c
        /*0024*/ 	.byte	0x00, 0xf0, 0x11, 0x00


	//----- nvinfo : EIATTR_KPARAM_INFO
	.align		4
.L_76:
        /*0028*/ 	.byte	0x04, 0x17
        /*002a*/ 	.short	(.L_78 - .L_77)
.L_77:
        /*002c*/ 	.word	0x00000000
        /*0030*/ 	.short	0x0001
        /*0032*/ 	.short	0x0008
        /*0034*/ 	.byte	0x00, 0xf0, 0x11, 0x00


	//----- nvinfo : EIATTR_KPARAM_INFO
	.align		4
.L_78:
        /*0038*/ 	.byte	0x04, 0x17
        /*003a*/ 	.short	(.L_80 - .L_79)
.L_79:
        /*003c*/ 	.word	0x00000000
        /*0040*/ 	.short	0x0000
        /*0042*/ 	.short	0x0000
        /*0044*/ 	.byte	0x00, 0xf5, 0x21, 0x00


	//----- nvinfo : EIATTR_SPARSE_MMA_MASK
	.align		4
.L_80:
        /*0048*/ 	.byte	0x03, 0x50
        /*004a*/ 	.short	0x0000


	//----- nvinfo : EIATTR_MAXREG_COUNT
	.align		4
        /*004c*/ 	.byte	0x03, 0x1b
        /*004e*/ 	.short	0x00ff


	//----- nvinfo : EIATTR_MERCURY_ISA_VERSION
	.align		4
        /*0050*/ 	.byte	0x03, 0x5f
        /*0052*/ 	.short	0x0101


	//----- nvinfo : EIATTR_VRC_CTA_INIT_COUNT
	.align		4
        /*0054*/ 	.byte	0x02, 0x4a
	.zero		1
	.zero		1


	//----- nvinfo : EIATTR_EXIT_INSTR_OFFSETS
	.align		4
        /*0058*/ 	.byte	0x04, 0x1c
        /*005a*/ 	.short	(.L_82 - .L_81)


	//   ....[0]....
.L_81:
        /*005c*/ 	.word	0x00000070


	//   ....[1]....
        /*0060*/ 	.word	0x000001e0


	//----- nvinfo : EIATTR_CRS_STACK_SIZE
	.align		4
.L_82:
        /*0064*/ 	.byte	0x04, 0x1e
        /*0066*/ 	.short	(.L_84 - .L_83)
.L_83:
        /*0068*/ 	.word	0x00000000


	//----- nvinfo : EIATTR_CBANK_PARAM_SIZE
	.align		4
.L_84:
        /*006c*/ 	.byte	0x03, 0x19
        /*006e*/ 	.short	0x0014


	//----- nvinfo : EIATTR_PARAM_CBANK
	.align		4
        /*0070*/ 	.byte	0x04, 0x0a
        /*0072*/ 	.short	(.L_86 - .L_85)
	.align		4
.L_85:
        /*0074*/ 	.word	index@(.nv.constant0._Z8LinspacePfffi)
        /*0078*/ 	.short	0x0380
        /*007a*/ 	.short	0x0014


	//----- nvinfo : EIATTR_SW_WAR
	.align		4
.L_86:
        /*007c*/ 	.byte	0x04, 0x36
        /*007e*/ 	.short	(.L_88 - .L_87)
.L_87:
        /*0080*/ 	.word	0x00000008
.L_88:


//--------------------- .nv.info._Z9VectorSumPKfS0_Pfi --------------------------
	.section	.nv.info._Z9VectorSumPKfS0_Pfi,"",@"SHT_CUDA_INFO"
	.sectionflags	@""
	.align	4


	//----- nvinfo : EIATTR_CUDA_API_VERSION
	.align		4
        /*0000*/ 	.byte	0x04, 0x37
        /*0002*/ 	.short	(.L_90 - .L_89)
.L_89:
        /*0004*/ 	.word	0x00000082


	//----- nvinfo : EIATTR_KPARAM_INFO
	.align		4
.L_90:
        /*0008*/ 	.byte	0x04, 0x17
        /*000a*/ 	.short	(.L_92 - .L_91)
.L_91:
        /*000c*/ 	.word	0x00000000
        /*0010*/ 	.short	0x0003
        /*0012*/ 	.short	0x0018
        /*0014*/ 	.byte	0x00, 0xf0, 0x11, 0x00


	//----- nvinfo : EIATTR_KPARAM_INFO
	.align		4
.L_92:
        /*0018*/ 	.byte	0x04, 0x17
        /*001a*/ 	.short	(.L_94 - .L_93)
.L_93:
        /*001c*/ 	.word	0x00000000
        /*0020*/ 	.short	0x0002
        /*0022*/ 	.short	0x0010
        /*0024*/ 	.byte	0x00, 0xf5, 0x21, 0x00


	//----- nvinfo : EIATTR_KPARAM_INFO
	.align		4
.L_94:
        /*0028*/ 	.byte	0x04, 0x17
        /*002a*/ 	.short	(.L_96 - .L_95)
.L_95:
        /*002c*/ 	.word	0x00000000
        /*0030*/ 	.short	0x0001
        /*0032*/ 	.short	0x0008
        /*0034*/ 	.byte	0x00, 0xf5, 0x21, 0x00


	//----- nvinfo : EIATTR_KPARAM_INFO
	.align		4
.L_96:
        /*0038*/ 	.byte	0x04, 0x17
        /*003a*/ 	.short	(.L_98 - .L_97)
.L_97:
        /*003c*/ 	.word	0x00000000
        /*0040*/ 	.short	0x0000
        /*0042*/ 	.short	0x0000
        /*0044*/ 	.byte	0x00, 0xf5, 0x21, 0x00


	//----- nvinfo : EIATTR_SPARSE_MMA_MASK
	.align		4
.L_98:
        /*0048*/ 	.byte	0x03, 0x50
        /*004a*/ 	.short	0x0000


	//----- nvinfo : EIATTR_MAXREG_COUNT
	.align		4
        /*004c*/ 	.byte	0x03, 0x1b
        /*004e*/ 	.short	0x00ff


	//----- nvinfo : EIATTR_MERCURY_ISA_VERSION
	.align		4
        /*0050*/ 	.byte	0x03, 0x5f
        /*0052*/ 	.short	0x0101


	//----- nvinfo : EIATTR_VRC_CTA_INIT_COUNT
	.align		4
        /*0054*/ 	.byte	0x02, 0x4a
	.zero		1
	.zero		1


	//----- nvinfo : EIATTR_EXIT_INSTR_OFFSETS
	.align		4
        /*0058*/ 	.byte	0x04, 0x1c
        /*005a*/ 	.short	(.L_100 - .L_99)


	//   ....[0]....
.L_99:
        /*005c*/ 	.word	0x00000070


	//   ....[1]....
        /*0060*/ 	.word	0x00000130


	//----- nvinfo : EIATTR_CBANK_PARAM_SIZE
	.align		4
.L_100:
        /*0064*/ 	.byte	0x03, 0x19
        /*0066*/ 	.short	0x001c


	//----- nvinfo : EIATTR_PARAM_CBANK
	.align		4
        /*0068*/ 	.byte	0x04, 0x0a
        /*006a*/ 	.short	(.L_102 - .L_101)
	.align		4
.L_101:
        /*006c*/ 	.word	index@(.nv.constant0._Z9VectorSumPKfS0_Pfi)
        /*0070*/ 	.short	0x0380
        /*0072*/ 	.short	0x001c


	//----- nvinfo : EIATTR_SW_WAR
	.align		4
.L_102:
        /*0074*/ 	.byte	0x04, 0x36
        /*0076*/ 	.short	(.L_104 - .L_103)
.L_103:
        /*0078*/ 	.word	0x00000008
.L_104:


//--------------------- .nv.callgraph             --------------------------
	.section	.nv.callgraph,"",@"SHT_CUDA_CALLGRAPH"
	.align	4
	.sectionentsize	8
	.align		4
        /*0000*/ 	.word	0x00000000
	.align		4
        /*0004*/ 	.word	0xffffffff
	.align		4
        /*0008*/ 	.word	index@(_Z5PrintPfi)
	.align		4
        /*000c*/ 	.word	index@(vprintf)
	.align		4
        /*0010*/ 	.word	index@(_Z11CheckResultPKfS0_S0_i)
	.align		4
        /*0014*/ 	.word	index@(__assertfail)
	.align		4
        /*0018*/ 	.word	0x00000000
	.align		4
        /*001c*/ 	.word	0xfffffffe
	.align		4
        /*0020*/ 	.word	0x00000000
	.align		4
        /*0024*/ 	.word	0xfffffffd
	.align		4
        /*0028*/ 	.word	0x00000000
	.align		4
        /*002c*/ 	.word	0xfffffffc


//--------------------- .nv.constant4             --------------------------
	.section	.nv.constant4,"a",@progbits
	.align	8
	.align		8
.nv.constant4:
        /*0000*/ 	.dword	vprintf
	.align		8
        /*0008*/ 	.dword	__unnamed_1
	.align		8
        /*0010*/ 	.dword	$str
	.align		8
        /*0018*/ 	.dword	$str$1
	.align		8
        /*0020*/ 	.dword	$str$2
	.align		8
        /*0028*/ 	.dword	$str$3
	.align		8
        /*0030*/ 	.dword	__assertfail


//--------------------- .text._Z5PrintPfi         --------------------------
	.section	.text._Z5PrintPfi,"ax",@progbits
	.align	128
        .global         _Z5PrintPfi
        .type           _Z5PrintPfi,@function
        .size           _Z5PrintPfi,(.L_x_52 - _Z5PrintPfi)
        .other          _Z5PrintPfi,@"STO_CUDA_ENTRY STV_DEFAULT"
_Z5PrintPfi:
.text._Z5PrintPfi:
[----:B------:R-:W0:Y:S01]  /*0000*/  LDC R1, c[0x0][0x37c] ;  /* 0x0000df00ff017b82 */ /* 0x000e220000000800 */
[----:B------:R-:W1:Y:S01]  /*0010*/  LDCU UR4, c[0x0][0x388] ;  /* 0x00007100ff0477ac */ /* 0x000e620008000800 */
[----:B0-----:R-:W-:Y:S01]  /*0020*/  VIADD R1, R1, 0xfffffff8 ;  /* 0xfffffff801017836 */ /* 0x001fe20000000000 */
[----:B------:R-:W0:Y:S01]  /*0030*/  LDCU UR5, c[0x0][0x2f8] ;  /* 0x00005f00ff0577ac */ /* 0x000e220008000800 */
[----:B------:R-:W2:Y:S01]  /*0040*/  LDCU UR6, c[0x0][0x2fc] ;  /* 0x00005f80ff0677ac */ /* 0x000ea20008000800 */
[----:B-1----:R-:W-:Y:S02]  /*0050*/  UISETP.GE.AND UP0, UPT, UR4, 0x1, UPT ;  /* 0x000000010400788c */ /* 0x002fe4000bf06270 */
[----:B0-----:R-:W-:-:S05]  /*0060*/  IADD3 R18, P0, PT, R1, UR5, RZ ;  /* 0x0000000501127c10 */ /* 0x001fca000ff1e0ff */
[----:B--2---:R-:W-:Y:S02]  /*0070*/  IMAD.X R2, RZ, RZ, UR6, P0 ;  /* 0x00000006ff027e24 */ /* 0x004fe400080e06ff */
[----:B------:R-:W-:Y:S06]  /*0080*/  BRA.U !UP0, `(.L_x_0) ;  /* 0x0000001508e87547 */ /* 0x000fec000b800000 */
[----:B------:R-:W-:Y:S01]  /*0090*/  UISETP.GE.U32.AND UP0, UPT, UR4, 0x10, UPT ;  /* 0x000000100400788c */ /* 0x000fe2000bf06070 */
[----:B------:R-:W-:Y:S01]  /*00a0*/  IMAD.MOV.U32 R19, RZ, RZ, RZ ;  /* 0x000000ffff137224 */ /* 0x000fe200078e00ff */
[----:B------:R-:W0:Y:S01]  /*00b0*/  LDCU.64 UR36, c[0x0][0x358] ;  /* 0x00006b00ff2477ac */ /* 0x000e220008000a00 */
[----:B------:R-:W-:-:S06]  /*00c0*/  ULOP3.LUT UR38, UR4, 0xf, URZ, 0xc0, !UPT ;  /* 0x0000000f04267892 */ /* 0x000fcc000f8ec0ff */
[----:B------:R-:W-:Y:S06]  /*00d0*/  BRA.U !UP0, `(.L_x_1) ;  /* 0x0000000d080c7547 */ /* 0x000fec000b800000 */
[----:B------:R-:W1:Y:S01]  /*00e0*/  LDCU.64 UR6, c[0x0][0x380] ;  /* 0x00007000ff0677ac */ /* 0x000e620008000a00 */
[----:B------:R-:W-:Y:S01]  /*00f0*/  BSSY.RECONVERGENT B6, `(.L_x_1) ;  /* 0x00000c1000067945 */ /* 0x000fe20003800200 */
[----:B------:R-:W-:-:S04]  /*0100*/  ULOP3.LUT UR4, UR4, 0x7ffffff0, URZ, 0xc0, !UPT ;  /* 0x7ffffff004047892 */ /* 0x000fc8000f8ec0ff */
[----:B------:R-:W-:Y:S02]  /*0110*/  UIADD3 UR8, UPT, UPT, -UR4, URZ, URZ ;  /* 0x000000ff04087290 */ /* 0x000fe4000fffe1ff */
[----:B------:R-:W-:-:S04]  /*0120*/  MOV R19, UR4 ;  /* 0x0000000400137c02 */ /* 0x000fc80008000f00 */
[----:B------:R-:W-:Y:S01]  /*0130*/  IMAD.U32 R23, RZ, RZ, UR8 ;  /* 0x00000008ff177e24 */ /* 0x000fe2000f8e00ff */
[----:B-1----:R-:W-:-:S04]  /*0140*/  UIADD3 UR5, UP0, UPT, UR6, 0x20, URZ ;  /* 0x0000002006057890 */ /* 0x002fc8000ff1e0ff */
[----:B------:R-:W-:Y:S02]  /*0150*/  UIADD3.X UR6, UPT, UPT, URZ, UR7, URZ, UP0, !UPT ;  /* 0x00000007ff067290 */ /* 0x000fe400087fe4ff */
[----:B------:R-:W-:-:S04]  /*0160*/  IMAD.U32 R16, RZ, RZ, UR5 ;  /* 0x00000005ff107e24 */ /* 0x000fc8000f8e00ff */
[----:B------:R-:W-:-:S07]  /*0170*/  MOV R17, UR6 ;  /* 0x0000000600117c02 */ /* 0x000fce0008000f00 */
.L_x_18:
[----:B0-----:R-:W2:Y:S01]  /*0180*/  LDG.E R0, desc[UR36][R16.64+-0x20] ;  /* 0xffffe02410007981 */ /* 0x001ea2000c1e1900 */
[----:B------:R-:W-:Y:S01]  /*0190*/  MOV R22, 0x0 ;  /* 0x0000000000167802 */ /* 0x000fe20000000f00 */
[----:B------:R-:W0:Y:S01]  /*01a0*/  LDCU.64 UR4, c[0x4][0x20] ;  /* 0x01000400ff0477ac */ /* 0x000e220008000a00 */
[----:B------:R-:W-:Y:S02]  /*01b0*/  VIADD R23, R23, 0x10 ;  /* 0x0000001017177836 */ /* 0x000fe40000000000 */
[----:B------:R1:W3:Y:S01]  /*01c0*/  LDC.64 R8, c[0x4][R22] ;  /* 0x0100000016087b82 */ /* 0x0002e20000000a00 */
[----:B------:R-:W-:Y:S02]  /*01d0*/  IMAD.MOV.U32 R6, RZ, RZ, R18 ;  /* 0x000000ffff067224 */ /* 0x000fe400078e0012 */
[----:B------:R-:W-:Y:S01]  /*01e0*/  ISETP.NE.AND P0, PT, R23, RZ, PT ;  /* 0x000000ff1700720c */ /* 0x000fe20003f05270 */
[----:B------:R-:W-:-:S03]  /*01f0*/  IMAD.MOV.U32 R7, RZ, RZ, R2 ;  /* 0x000000ffff077224 */ /* 0x000fc600078e0002 */
[----:B------:R-:W-:Y:S01]  /*0200*/  P2R R24, PR, RZ, 0x1 ;  /* 0x00000001ff187803 */ /* 0x000fe20000000000 */
[----:B0-----:R-:W-:Y:S01]  /*0210*/  IMAD.U32 R4, RZ, RZ, UR4 ;  /* 0x00000004ff047e24 */ /* 0x001fe2000f8e00ff */
[----:B------:R-:W-:Y:S01]  /*0220*/  MOV R5, UR5 ;  /* 0x0000000500057c02 */ /* 0x000fe20008000f00 */
[----:B--2---:R-:W0:Y:S02]  /*0230*/  F2F.F64.F32 R10, R0 ;  /* 0x00000000000a7310 */ /* 0x004e240000201800 */
[----:B0--3--:R1:W-:Y:S04]  /*0240*/  STL.64 [R1], R10 ;  /* 0x0000000a01007387 */ /* 0x0093e80000100a00 */
[----:B------:R-:W-:-:S07]  /*0250*/  LEPC R20, `(.L_x_2) ;  /* 0x000000001014794e */ /* 0x000fce0000000000 */
[----:B-1----:R-:W-:Y:S05]  /*0260*/  CALL.ABS.NOINC R8 ;  /* 0x0000000008007343 */ /* 0x002fea0003c00000 */
.L_x_2:
[----:B------:R-:W2:Y:S01]  /*0270*/  LDG.E R0, desc[UR36][R16.64+-0x1c] ;  /* 0xffffe42410007981 */ /* 0x000ea2000c1e1900 */
[----:B------:R0:W1:Y:S01]  /*0280*/  LDC.64 R8, c[0x4][R22] ;  /* 0x0100000016087b82 */ /* 0x0000620000000a00 */
[----:B------:R-:W3:Y:S01]  /*0290*/  LDCU.64 UR4, c[0x4][0x20] ;  /* 0x01000400ff0477ac */ /* 0x000ee20008000a00 */
[----:B------:R-:W-:Y:S01]  /*02a0*/  IMAD.MOV.U32 R6, RZ, RZ, R18 ;  /* 0x000000ffff067224 */ /* 0x000fe200078e0012 */
[----:B------:R-:W-:Y:S02]  /*02b0*/  MOV R7, R2 ;  /* 0x0000000200077202 */ /* 0x000fe40000000f00 */
[----:B---3--:R-:W-:Y:S01]  /*02c0*/  MOV R4, UR4 ;  /* 0x0000000400047c02 */ /* 0x008fe20008000f00 */
[----:B------:R-:W-:Y:S01]  /*02d0*/  IMAD.U32 R5, RZ, RZ, UR5 ;  /* 0x00000005ff057e24 */ /* 0x000fe2000f8e00ff */
[----:B--2---:R-:W2:Y:S02]  /*02e0*/  F2F.F64.F32 R10, R0 ;  /* 0x00000000000a7310 */ /* 0x004ea40000201800 */
[----:B-12---:R0:W-:Y:S04]  /*02f0*/  STL.64 [R1], R10 ;  /* 0x0000000a01007387 */ /* 0x0061e80000100a00 */
[----:B------:R-:W-:-:S07]  /*0300*/  LEPC R20, `(.L_x_3) ;  /* 0x000000001014794e */ /* 0x000fce0000000000 */
[----:B0-----:R-:W-:Y:S05]  /*0310*/  CALL.ABS.NOINC R8 ;  /* 0x0000000008007343 */ /* 0x001fea0003c00000 */
.L_x_3:
[----:B------:R-:W2:Y:S01]  /*0320*/  LDG.E R0, desc[UR36][R16.64+-0x18] ;  /* 0xffffe82410007981 */ /* 0x000ea2000c1e1900 */
[----:B------:R0:W1:Y:S01]  /*0330*/  LDC.64 R8, c[0x4][R22] ;  /* 0x0100000016087b82 */ /* 0x0000620000000a00 */
[----:B------:R-:W3:Y:S01]  /*0340*/  LDCU.64 UR4, c[0x4][0x20] ;  /* 0x01000400ff0477ac */ /* 0x000ee20008000a00 */
[----:B------:R-:W-:Y:S01]  /*0350*/  MOV R6, R18 ;  /* 0x0000001200067202 */ /* 0x000fe20000000f00 */
[----:B------:R-:W-:Y:S02]  /*0360*/  IMAD.MOV.U32 R7, RZ, RZ, R2 ;  /* 0x000000ffff077224 */ /* 0x000fe400078e0002 */
[----:B---3--:R-:W-:Y:S02]  /*0370*/  IMAD.U32 R4, RZ, RZ, UR4 ;  /* 0x00000004ff047e24 */ /* 0x008fe4000f8e00ff */
[----:B------:R-:W-:Y:S01]  /*0380*/  IMAD.U32 R5, RZ, RZ, UR5 ;  /* 0x00000005ff057e24 */ /* 0x000fe2000f8e00ff */
[----:B--2---:R-:W2:Y:S02]  /*0390*/  F2F.F64.F32 R10, R0 ;  /* 0x00000000000a7310 */ /* 0x004ea40000201800 */
[----:B-12---:R0:W-:Y:S04]  /*03a0*/  STL.64 [R1], R10 ;  /* 0x0000000a01007387 */ /* 0x0061e80000100a00 */
[----:B------:R-:W-:-:S07]  /*03b0*/  LEPC R20, `(.L_x_4) ;  /* 0x000000001014794e */ /* 0x000fce0000000000 */
[----:B0-----:R-:W-:Y:S05]  /*03c0*/  CALL.ABS.NOINC R8 ;  /* 0x0000000008007343 */ /* 0x001fea0003c00000 */
.L_x_4:
[----:B------:R-:W2:Y:S01]  /*03d0*/  LDG.E R0, desc[UR36][R16.64+-0x14] ;  /* 0xffffec2410007981 */ /* 0x000ea2000c1e1900 */
[----:B------:R0:W1:Y:S01]  /*03e0*/  LDC.64 R8, c[0x4][R22] ;  /* 0x0100000016087b82 */ /* 0x0000620000000a00 */
[----:B------:R-:W3:Y:S01]  /*03f0*/  LDCU.64 UR4, c[0x4][0x20] ;  /* 0x01000400ff0477ac */ /* 0x000ee20008000a00 */
[----:B------:R-:W-:Y:S02]  /*0400*/  IMAD.MOV.U32 R6, RZ, RZ, R18 ;  /* 0x000000ffff067224 */ /* 0x000fe400078e0012 */
[----:B------:R-:W-:Y:S02]  /*0410*/  IMAD.MOV.U32 R7, RZ, RZ, R2 ;  /* 0x000000ffff077224 */ /* 0x000fe400078e0002 */
[----:B---3--:R-:W-:Y:S01]  /*0420*/  IMAD.U32 R4, RZ, RZ, UR4 ;  /* 0x00000004ff047e24 */ /* 0x008fe2000f8e00ff */
[----:B------:R-:W-:Y:S01]  /*0430*/  MOV R5, UR5 ;  /* 0x0000000500057c02 */ /* 0x000fe20008000f00 */
[----:B--2---:R-:W2:Y:S02]  /*0440*/  F2F.F64.F32 R10, R0 ;  /* 0x00000000000a7310 */ /* 0x004ea40000201800 */
[----:B-12---:R0:W-:Y:S04]  /*0450*/  STL.64 [R1], R10 ;  /* 0x0000000a01007387 */ /* 0x0061e80000100a00 */
[----:B------:R-:W-:-:S07]  /*0460*/  LEPC R20, `(.L_x_5) ;  /* 0x000000001014794e */ /* 0x000fce0000000000 */
[----:B0-----:R-:W-:Y:S05]  /*0470*/  CALL.ABS.NOINC R8 ;  /* 0x0000000008007343 */ /* 0x001fea0003c00000 */
.L_x_5:
        /* <DEDUP_REMOVED lines=11> */
.L_x_6:
        /* <DEDUP_REMOVED lines=11> */
.L_x_7:
        /* <DEDUP_REMOVED lines=11> */
.L_x_8:
        /* <DEDUP_REMOVED lines=11> */
.L_x_9:
        /* <DEDUP_REMOVED lines=11> */
.L_x_10:
        /* <DEDUP_REMOVED lines=11> */
.L_x_11:
        /* <DEDUP_REMOVED lines=11> */
.L_x_12:
        /* <DEDUP_REMOVED lines=11> */
.L_x_13:
        /* <DEDUP_REMOVED lines=11> */
.L_x_14:
        /* <DEDUP_REMOVED lines=11> */
.L_x_15:
        /* <DEDUP_REMOVED lines=11> */
.L_x_16:
        /* <DEDUP_REMOVED lines=11> */
.L_x_17:
[----:B------:R-:W-:Y:S02]  /*0cc0*/  ISETP.NE.AND P6, PT, R24, RZ, PT ;  /* 0x000000ff1800720c */ /* 0x000fe40003fc5270 */
[----:B------:R-:W-:-:S04]  /*0cd0*/  IADD3 R16, P0, PT, R16, 0x40, RZ ;  /* 0x0000004010107810 */ /* 0x000fc80007f1e0ff */
[----:B------:R-:W-:-:S07]  /*0ce0*/  IADD3.X R17, PT, PT, RZ, R17, RZ, P0, !PT ;  /* 0x00000011ff117210 */ /* 0x000fce00007fe4ff */
[----:B------:R-:W-:Y:S05]  /*0cf0*/  @P6 BRA `(.L_x_18) ;  /* 0xfffffff400206947 */ /* 0x000fea000383ffff */
[----:B------:R-:W-:Y:S05]  /*0d00*/  BSYNC.RECONVERGENT B6 ;  /* 0x0000000000067941 */ /* 0x000fea0003800200 */
.L_x_1:
[----:B------:R-:W-:Y:S01]  /*0d10*/  UISETP.NE.AND UP0, UPT, UR38, URZ, UPT ;  /* 0x000000ff2600728c */ /* 0x000fe2000bf05270 */
[----:B------:R-:W-:Y:S08]  /*0d20*/  BSSY.RECONVERGENT B6, `(.L_x_0) ;  /* 0x00000b0000067945 */ /* 0x000ff00003800200 */
[----:B------:R-:W-:Y:S05]  /*0d30*/  BRA.U !UP0, `(.L_x_19) ;  /* 0x0000000908b87547 */ /* 0x000fea000b800000 */
[----:B------:R-:W1:Y:S01]  /*0d40*/  LDC R23, c[0x0][0x388] ;  /* 0x0000e200ff177b82 */ /* 0x000e620000000800 */
[----:B------:R-:W-:Y:S01]  /*0d50*/  UISETP.GE.U32.AND UP0, UPT, UR38, 0x8, UPT ;  /* 0x000000082600788c */ /* 0x000fe2000bf06070 */
[----:B-1----:R-:W-:-:S08]  /*0d60*/  LOP3.LUT R23, R23, 0x7, RZ, 0xc0, !PT ;  /* 0x0000000717177812 */ /* 0x002fd000078ec0ff */
[----:B------:R-:W-:Y:S05]  /*0d70*/  BRA.U !UP0, `(.L_x_20) ;  /* 0x0000000508707547 */ /* 0x000fea000b800000 */
[----:B------:R-:W1:Y:S01]  /*0d80*/  LDC.64 R16, c[0x0][0x380] ;  /* 0x0000e000ff107b82 */ /* 0x000e620000000a00 */
[----:B------:R-:W-:Y:S01]  /*0d90*/  MOV R22, 0x0 ;  /* 0x0000000000167802 */ /* 0x000fe20000000f00 */
[----:B------:R-:W2:Y:S01]  /*0da0*/  LDCU.64 UR4, c[0x4][0x20] ;  /* 0x01000400ff0477ac */ /* 0x000ea20008000a00 */
[----:B-1----:R-:W-:-:S05]  /*0db0*/  IMAD.WIDE.U32 R16, R19, 0x4, R16 ;  /* 0x0000000413107825 */ /* 0x002fca00078e0010 */
[----:B0-----:R-:W3:Y:S01]  /*0dc0*/  LDG.E R0, desc[UR36][R16.64] ;  /* 0x0000002410007981 */ /* 0x001ee2000c1e1900 */
[----:B------:R0:W1:Y:S01]  /*0dd0*/  LDC.64 R8, c[0x4][R22] ;  /* 0x0100000016087b82 */ /* 0x0000620000000a00 */
[----:B--2---:R-:W-:Y:S01]  /*0de0*/  IMAD.U32 R4, RZ, RZ, UR4 ;  /* 0x00000004ff047e24 */ /* 0x004fe2000f8e00ff */
[----:B------:R-:W-:Y:S01]  /*0df0*/  MOV R6, R18 ;  /* 0x0000001200067202 */ /* 0x000fe20000000f00 */
[----:B------:R-:W-:Y:S02]  /*0e00*/  IMAD.U32 R5, RZ, RZ, UR5 ;  /* 0x00000005ff057e24 */ /* 0x000fe4000f8e00ff */
[----:B------:R-:W-:Y:S01]  /*0e10*/  IMAD.MOV.U32 R7, RZ, RZ, R2 ;  /* 0x000000ffff077224 */ /* 0x000fe200078e0002 */
[----:B---3--:R-:W2:Y:S02]  /*0e20*/  F2F.F64.F32 R10, R0 ;  /* 0x00000000000a7310 */ /* 0x008ea40000201800 */
[----:B-12---:R0:W-:Y:S04]  /*0e30*/  STL.64 [R1], R10 ;  /* 0x0000000a01007387 */ /* 0x0061e80000100a00 */
[----:B------:R-:W-:-:S07]  /*0e40*/  LEPC R20, `(.L_x_21) ;  /* 0x000000001014794e */ /* 0x000fce0000000000 */
[----:B0-----:R-:W-:Y:S05]  /*0e50*/  CALL.ABS.NOINC R8 ;  /* 0x0000000008007343 */ /* 0x001fea0003c00000 */
.L_x_21:
        /* <DEDUP_REMOVED lines=11> */
.L_x_22:
        /* <DEDUP_REMOVED lines=11> */
.L_x_23:
        /* <DEDUP_REMOVED lines=11> */
.L_x_24:
        /* <DEDUP_REMOVED lines=11> */
.L_x_25:
        /* <DEDUP_REMOVED lines=11> */
.L_x_26:
        /* <DEDUP_REMOVED lines=11> */
.L_x_27:
        /* <DEDUP_REMOVED lines=11> */
.L_x_28:
[----:B------:R-:W-:-:S07]  /*1330*/  IADD3 R19, PT, PT, R19, 0x8, RZ ;  /* 0x0000000813137810 */ /* 0x000fce0007ffe0ff */
.L_x_20:
[----:B------:R-:W-:-:S13]  /*1340*/  ISETP.NE.AND P0, PT, R23, RZ, PT ;  /* 0x000000ff1700720c */ /* 0x000fda0003f05270 */
[----:B------:R-:W-:Y:S05]  /*1350*/  @!P0 BRA `(.L_x_19) ;  /* 0x0000000400308947 */ /* 0x000fea0003800000 */
[----:B------:R-:W1:Y:S01]  /*1360*/  LDC R0, c[0x0][0x388] ;  /* 0x0000e200ff007b82 */ /* 0x000e620000000800 */
[----:B------:R-:W-:Y:S02]  /*1370*/  ISETP.GE.U32.AND P0, PT, R23, 0x4, PT ;  /* 0x000000041700780c */ /* 0x000fe40003f06070 */
[----:B-1----:R-:W-:-:S11]  /*1380*/  LOP3.LUT R23, R0, 0x3, RZ, 0xc0, !PT ;  /* 0x0000000300177812 */ /* 0x002fd600078ec0ff */
[----:B------:R-:W-:Y:S05]  /*1390*/  @!P0 BRA `(.L_x_29) ;  /* 0x0000000000c08947 */ /* 0x000fea0003800000 */
        /* <DEDUP_REMOVED lines=14> */
.L_x_30:
        /* <DEDUP_REMOVED lines=11> */
.L_x_31:
        /* <DEDUP_REMOVED lines=11> */
.L_x_32:
        /* <DEDUP_REMOVED lines=11> */
.L_x_33:
[----:B------:R-:W-:-:S07]  /*1690*/  VIADD R19, R19, 0x4 ;  /* 0x0000000413137836 */ /* 0x000fce0000000000 */
.L_x_29:
[----:B------:R-:W-:-:S13]  /*16a0*/  ISETP.NE.AND P0, PT, R23, RZ, PT ;  /* 0x000000ff1700720c */ /* 0x000fda0003f05270 */
[----:B------:R-:W-:Y:S05]  /*16b0*/  @!P0 BRA `(.L_x_19) ;  /* 0x0000000000588947 */ /* 0x000fea0003800000 */
[----:B------:R-:W1:Y:S01]  /*16c0*/  LDC.64 R16, c[0x0][0x380] ;  /* 0x0000e000ff107b82 */ /* 0x000e620000000a00 */
[----:B------:R-:W-:Y:S01]  /*16d0*/  IADD3 R23, PT, PT, -R23, RZ, RZ ;  /* 0x000000ff17177210 */ /* 0x000fe20007ffe1ff */
[----:B-1----:R-:W-:-:S07]  /*16e0*/  IMAD.WIDE.U32 R16, R19, 0x4, R16 ;  /* 0x0000000413107825 */ /* 0x002fce00078e0010 */
.L_x_35:
[----:B0-----:R-:W2:Y:S01]  /*16f0*/  LDG.E R0, desc[UR36][R16.64] ;  /* 0x0000002410007981 */ /* 0x001ea2000c1e1900 */
[----:B------:R-:W-:Y:S01]  /*1700*/  MOV R8, 0x0 ;  /* 0x0000000000087802 */ /* 0x000fe20000000f00 */
[----:B------:R-:W0:Y:S01]  /*1710*/  LDCU.64 UR4, c[0x4][0x20] ;  /* 0x01000400ff0477ac */ /* 0x000e220008000a00 */
[----:B------:R-:W-:Y:S02]  /*1720*/  VIADD R23, R23, 0x1 ;  /* 0x0000000117177836 */ /* 0x000fe40000000000 */
[----:B------:R-:W-:Y:S02]  /*1730*/  IMAD.MOV.U32 R6, RZ, RZ, R18 ;  /* 0x000000ffff067224 */ /* 0x000fe400078e0012 */
[----:B------:R-:W1:Y:S01]  /*1740*/  LDC.64 R8, c[0x4][R8] ;  /* 0x0100000008087b82 */ /* 0x000e620000000a00 */
[----:B------:R-:W-:Y:S01]  /*1750*/  ISETP.NE.AND P0, PT, R23, RZ, PT ;  /* 0x000000ff1700720c */ /* 0x000fe20003f05270 */
[----:B------:R-:W-:Y:S02]  /*1760*/  IMAD.MOV.U32 R7, RZ, RZ, R2 ;  /* 0x000000ffff077224 */ /* 0x000fe400078e0002 */
[----:B0-----:R-:W-:Y:S01]  /*1770*/  IMAD.U32 R4, RZ, RZ, UR4 ;  /* 0x00000004ff047e24 */ /* 0x001fe2000f8e00ff */
[----:B------:R-:W-:Y:S01]  /*1780*/  MOV R5, UR5 ;  /* 0x0000000500057c02 */ /* 0x000fe20008000f00 */
[----:B--2---:R0:W2:Y:S02]  /*1790*/  F2F.F64.F32 R10, R0 ;  /* 0x00000000000a7310 */ /* 0x0040a40000201800 */
[----:B0-----:R-:W-:Y:S01]  /*17a0*/  P2R R0, PR, RZ, 0x1 ;  /* 0x00000001ff007803 */ /* 0x001fe20000000000 */
[----:B-12---:R0:W-:Y:S06]  /*17b0*/  STL.64 [R1], R10 ;  /* 0x0000000a01007387 */ /* 0x0061ec0000100a00 */
[----:B------:R-:W-:-:S07]  /*17c0*/  LEPC R20, `(.L_x_34) ;  /* 0x000000001014794e */ /* 0x000fce0000000000 */
[----:B0-----:R-:W-:Y:S05]  /*17d0*/  CALL.ABS.NOINC R8 ;  /* 0x0000000008007343 */ /* 0x001fea0003c00000 */
.L_x_34:
[----:B------:R-:W-:Y:S02]  /*17e0*/  ISETP.NE.AND P6, PT, R23, RZ, PT ;  /* 0x000000ff1700720c */ /* 0x000fe40003fc5270 */
[----:B------:R-:W-:-:S04]  /*17f0*/  IADD3 R16, P0, PT, R16, 0x4, RZ ;  /* 0x0000000410107810 */ /* 0x000fc80007f1e0ff */
[----:B------:R-:W-:-:S07]  /*1800*/  IADD3.X R17, PT, PT, RZ, R17, RZ, P0, !PT ;  /* 0x00000011ff117210 */ /* 0x000fce00007fe4ff */
[----:B------:R-:W-:Y:S05]  /*1810*/  @P6 BRA `(.L_x_35) ;  /* 0xfffffffc00b46947 */ /* 0x000fea000383ffff */
.L_x_19:
[----:B0-----:R-:W-:Y:S05]  /*1820*/  BSYNC.RECONVERGENT B6 ;  /* 0x0000000000067941 */ /* 0x001fea0003800200 */
.L_x_0:
[----:B------:R-:W-:Y:S01]  /*1830*/  MOV R0, 0x0 ;  /* 0x0000000000007802 */ /* 0x000fe20000000f00 */
[----:B------:R-:W0:Y:S01]  /*1840*/  LDCU.64 UR4, c[0x4][0x28] ;  /* 0x01000500ff0477ac */ /* 0x000e220008000a00 */
[----:B------:R-:W-:Y:S02]  /*1850*/  CS2R R6, SRZ ;  /* 0x0000000000067805 */ /* 0x000fe4000001ff00 */
[----:B------:R1:W2:Y:S01]  /*1860*/  LDC.64 R2, c[0x4][R0] ;  /* 0x0100000000027b82 */ /* 0x0002a20000000a00 */
[----:B0-----:R-:W-:Y:S01]  /*1870*/  IMAD.U32 R4, RZ, RZ, UR4 ;  /* 0x00000004ff047e24 */ /* 0x001fe2000f8e00ff */
[----:B-1----:R-:W-:-:S07]  /*1880*/  MOV R5, UR5 ;  /* 0x0000000500057c02 */ /* 0x002fce0008000f00 */
[----:B------:R-:W-:-:S07]  /*1890*/  LEPC R20, `(.L_x_36) ;  /* 0x000000001014794e */ /* 0x000fce0000000000 */
[----:B--2---:R-:W-:Y:S05]  /*18a0*/  CALL.ABS.NOINC R2 ;  /* 0x0000000002007343 */ /* 0x004fea0003c00000 */
.L_x_36:
[----:B------:R-:W-:Y:S05]  /*18b0*/  EXIT ;  /* 0x000000000000794d */ /* 0x000fea0003800000 */
.L_x_37:
[----:B------:R-:W-:-:S00]  /*18c0*/  BRA `(.L_x_37) ;  /* 0xfffffffc00fc7947 */ /* 0x000fc0000383ffff */
[----:B------:R-:W-:-:S00]  /*18d0*/  NOP ;  /* 0x0000000000007918 */ /* 0x000fc00000000000 */
        /* <DEDUP_REMOVED lines=10> */
.L_x_52:


//--------------------- .text._Z11CheckResultPKfS0_S0_i --------------------------
	.section	.text._Z11CheckResultPKfS0_S0_i,"ax",@progbits
	.align	128
        .global         _Z11CheckResultPKfS0_S0_i
        .type           _Z11CheckResultPKfS0_S0_i,@function
        .size           _Z11CheckResultPKfS0_S0_i,(.L_x_53 - _Z11CheckResultPKfS0_S0_i)
        .other          _Z11CheckResultPKfS0_S0_i,@"STO_CUDA_ENTRY STV_DEFAULT"
_Z11CheckResultPKfS0_S0_i:
.text._Z11CheckResultPKfS0_S0_i:
[----:B------:R-:W0:Y:S01]  /*0000*/  LDC R1, c[0x0][0x37c] ;  /* 0x0000df00ff017b82 */ /* 0x000e220000000800 */
[----:B------:R-:W1:Y:S01]  /*0010*/  S2R R9, SR_CTAID.X ;  /* 0x0000000000097919 */ /* 0x000e620000002500 */
[----:B------:R-:W1:Y:S01]  /*0020*/  LDCU UR4, c[0x0][0x360] ;  /* 0x00006c00ff0477ac */ /* 0x000e620008000800 */
[----:B------:R-:W1:Y:S01]  /*0030*/  S2R R0, SR_TID.X ;  /* 0x0000000000007919 */ /* 0x000e620000002100 */
[----:B------:R-:W2:Y:S01]  /*0040*/  LDCU UR5, c[0x0][0x398] ;  /* 0x00007300ff0577ac */ /* 0x000ea20008000800 */
[----:B-1----:R-:W-:-:S05]  /*0050*/  IMAD R9, R9, UR4, R0 ;  /* 0x0000000409097c24 */ /* 0x002fca000f8e0200 */
[----:B--2---:R-:W-:-:S13]  /*0060*/  ISETP.GE.AND P0, PT, R9, UR5, PT ;  /* 0x0000000509007c0c */ /* 0x004fda000bf06270 */
[----:B0-----:R-:W-:Y:S05]  /*0070*/  @P0 EXIT ;  /* 0x000000000000094d */ /* 0x001fea0003800000 */
[----:B------:R-:W0:Y:S01]  /*0080*/  LDC.64 R4, c[0x0][0x380] ;  /* 0x0000e000ff047b82 */ /* 0x000e220000000a00 */
[----:B------:R-:W1:Y:S07]  /*0090*/  LDCU.64 UR4, c[0x0][0x358] ;  /* 0x00006b00ff0477ac */ /* 0x000e6e0008000a00 */
[----:B------:R-:W2:Y:S08]  /*00a0*/  LDC.64 R6, c[0x0][0x388] ;  /* 0x0000e200ff067b82 */ /* 0x000eb00000000a00 */
[----:B------:R-:W3:Y:S01]  /*00b0*/  LDC.64 R2, c[0x0][0x390] ;  /* 0x0000e400ff027b82 */ /* 0x000ee20000000a00 */
[----:B0-----:R-:W-:-:S06]  /*00c0*/  IMAD.WIDE R4, R9, 0x4, R4 ;  /* 0x0000000409047825 */ /* 0x001fcc00078e0204 */
[----:B-1----:R-:W4:Y:S01]  /*00d0*/  LDG.E R4, desc[UR4][R4.64] ;  /* 0x0000000404047981 */ /* 0x002f22000c1e1900 */
[----:B--2---:R-:W-:-:S06]  /*00e0*/  IMAD.WIDE R6, R9, 0x4, R6 ;  /* 0x0000000409067825 */ /* 0x004fcc00078e0206 */
[----:B------:R-:W4:Y:S01]  /*00f0*/  LDG.E R7, desc[UR4][R6.64] ;  /* 0x0000000406077981 */ /* 0x000f22000c1e1900 */
[----:B---3--:R-:W-:-:S06]  /*0100*/  IMAD.WIDE R2, R9, 0x4, R2 ;  /* 0x0000000409027825 */ /* 0x008fcc00078e0202 */
[----:B------:R-:W2:Y:S01]  /*0110*/  LDG.E R2, desc[UR4][R2.64] ;  /* 0x0000000402027981 */ /* 0x000ea2000c1e1900 */
[----:B------:R-:W-:Y:S01]  /*0120*/  UMOV UR4, 0xe2308c3a ;  /* 0xe2308c3a00047882 */ /* 0x000fe20000000000 */
[----:B------:R-:W-:Y:S01]  /*0130*/  UMOV UR5, 0x3e45798e ;  /* 0x3e45798e00057882 */ /* 0x000fe20000000000 */
[----:B----4-:R-:W-:-:S04]  /*0140*/  FADD R9, R4, R7 ;  /* 0x0000000704097221 */ /* 0x010fc80000000000 */
[----:B--2---:R-:W-:-:S06]  /*0150*/  FADD R9, R2, -R9 ;  /* 0x8000000902097221 */ /* 0x004fcc0000000000 */
[----:B------:R-:W0:Y:S02]  /*0160*/  F2F.F64.F32 R8, R9 ;  /* 0x0000000900087310 */ /* 0x000e240000201800 */
[----:B0-----:R-:W-:-:S14]  /*0170*/  DSETP.GEU.AND P0, PT, R8, UR4, PT ;  /* 0x0000000408007e2a */ /* 0x001fdc000bf0e000 */
[----:B------:R-:W-:Y:S05]  /*0180*/  @!P0 EXIT ;  /* 0x000000000000894d */ /* 0x000fea0003800000 */
[----:B------:R-:W-:Y:S01]  /*0190*/  MOV R0, 0x30 ;  /* 0x0000003000007802 */ /* 0x000fe20000000f00 */
[----:B------:R-:W0:Y:S01]  /*01a0*/  LDCU.64 UR4, c[0x4][0x10] ;  /* 0x01000200ff0477ac */ /* 0x000e220008000a00 */
[----:B------:R-:W-:Y:S01]  /*01b0*/  IMAD.MOV.U32 R8, RZ, RZ, 0x20 ;  /* 0x00000020ff087424 */ /* 0x000fe200078e00ff */
[----:B------:R-:W-:Y:S01]  /*01c0*/  MOV R12, 0x1 ;  /* 0x00000001000c7802 */ /* 0x000fe20000000f00 */
[----:B------:R1:W2:Y:S01]  /*01d0*/  LDC.64 R2, c[0x4][R0] ;  /* 0x0100000000027b82 */ /* 0x0002a20000000a00 */
[----:B------:R-:W3:Y:S01]  /*01e0*/  LDCU.64 UR6, c[0x4][0x18] ;  /* 0x01000300ff0677ac */ /* 0x000ee20008000a00 */
[----:B------:R-:W-:Y:S01]  /*01f0*/  MOV R13, RZ ;  /* 0x000000ff000d7202 */ /* 0x000fe20000000f00 */
[----:B------:R-:W4:Y:S01]  /*0200*/  LDCU.64 UR8, c[0x4][0x8] ;  /* 0x01000100ff0877ac */ /* 0x000f220008000a00 */
[----:B0-----:R-:W-:Y:S02]  /*0210*/  MOV R4, UR4 ;  /* 0x0000000400047c02 */ /* 0x001fe40008000f00 */
[----:B------:R-:W-:Y:S01]  /*0220*/  MOV R5, UR5 ;  /* 0x0000000500057c02 */ /* 0x000fe20008000f00 */
[----:B---3--:R-:W-:Y:S01]  /*0230*/  IMAD.U32 R6, RZ, RZ, UR6 ;  /* 0x00000006ff067e24 */ /* 0x008fe2000f8e00ff */
[----:B------:R-:W-:Y:S01]  /*0240*/  MOV R7, UR7 ;  /* 0x0000000700077c02 */ /* 0x000fe20008000f00 */
[----:B----4-:R-:W-:Y:S01]  /*0250*/  IMAD.U32 R10, RZ, RZ, UR8 ;  /* 0x00000008ff0a7e24 */ /* 0x010fe2000f8e00ff */
[----:B-1----:R-:W-:-:S07]  /*0260*/  MOV R11, UR9 ;  /* 0x00000009000b7c02 */ /* 0x002fce0008000f00 */
[----:B------:R-:W-:-:S07]  /*0270*/  LEPC R20, `(.L_x_38) ;  /* 0x000000001014794e */ /* 0x000fce0000000000 */
[----:B--2---:R-:W-:Y:S05]  /*0280*/  CALL.ABS.NOINC R2 ;  /* 0x0000000002007343 */ /* 0x004fea0003c00000 */
.L_x_38:
[----:B------:R-:W-:Y:S05]  /*0290*/  EXIT ;  /* 0x000000000000794d */ /* 0x000fea0003800000 */
.L_x_39:
        /* <DEDUP_REMOVED lines=14> */
.L_x_53:


//--------------------- .text._Z8LinspacePfffi    --------------------------
	.section	.text._Z8LinspacePfffi,"ax",@progbits
	.align	128
        .global         _Z8LinspacePfffi
        .type           _Z8LinspacePfffi,@function
        .size           _Z8LinspacePfffi,(.L_x_51 - _Z8LinspacePfffi)
        .other          _Z8LinspacePfffi,@"STO_CUDA_ENTRY STV_DEFAULT"
_Z8LinspacePfffi:
.text._Z8LinspacePfffi:
[----:B------:R-:W-:Y:S01]  /*0000*/  LDC R1, c[0x0][0x37c] ;  /* 0x0000df00ff017b82 */ /* 0x000fe20000000800 */
[----:B------:R-:W0:Y:S01]  /*0010*/  S2R R2, SR_CTAID.X ;  /* 0x0000000000027919 */ /* 0x000e220000002500 */
[----:B------:R-:W0:Y:S01]  /*0020*/  LDCU UR5, c[0x0][0x360] ;  /* 0x00006c00ff0577ac */ /* 0x000e220008000800 */
[----:B------:R-:W0:Y:S01]  /*0030*/  S2R R3, SR_TID.X ;  /* 0x0000000000037919 */ /* 0x000e220000002100 */
[----:B------:R-:W1:Y:S01]  /*0040*/  LDCU UR4, c[0x0][0x390] ;  /* 0x00007200ff0477ac */ /* 0x000e620008000800 */
[----:B0-----:R-:W-:-:S05]  /*0050*/  IMAD R2, R2, UR5, R3 ;  /* 0x0000000502027c24 */ /* 0x001fca000f8e0203 */
[----:B-1----:R-:W-:-:S13]  /*0060*/  ISETP.GE.AND P0, PT, R2, UR4, PT ;  /* 0x0000000402007c0c */ /* 0x002fda000bf06270 */
[----:B------:R-:W-:Y:S05]  /*0070*/  @P0 EXIT ;  /* 0x000000000000094d */ /* 0x000fea0003800000 */
[----:B------:R-:W0:Y:S01]  /*0080*/  LDC.64 R6, c[0x0][0x388] ;  /* 0x0000e200ff067b82 */ /* 0x000e220000000a00 */
[----:B------:R-:W-:-:S06]  /*0090*/  UIADD3 UR4, UPT, UPT, UR4, -0x1, URZ ;  /* 0xffffffff04047890 */ /* 0x000fcc000fffe0ff */
[----:B------:R-:W-:-:S04]  /*00a0*/  I2FP.F32.S32 R3, UR4 ;  /* 0x0000000400037c45 */ /* 0x000fc80008201400 */
[----:B------:R-:W1:Y:S01]  /*00b0*/  MUFU.RCP R4, R3 ;  /* 0x0000000300047308 */ /* 0x000e620000001000 */
[----:B------:R-:W2:Y:S01]  /*00c0*/  LDCU.64 UR4, c[0x0][0x358] ;  /* 0x00006b00ff0477ac */ /* 0x000ea20008000a00 */
[----:B0-----:R-:W-:-:S06]  /*00d0*/  FADD R0, R7, -R6 ;  /* 0x8000000607007221 */ /* 0x001fcc0000000000 */
[----:B------:R-:W0:Y:S01]  /*00e0*/  FCHK P0, R0, R3 ;  /* 0x0000000300007302 */ /* 0x000e220000000000 */
[----:B-1----:R-:W-:-:S04]  /*00f0*/  FFMA R5, -R3, R4, 1 ;  /* 0x3f80000003057423 */ /* 0x002fc80000000104 */
[----:B------:R-:W-:-:S04]  /*0100*/  FFMA R5, R4, R5, R4 ;  /* 0x0000000504057223 */ /* 0x000fc80000000004 */
[----:B------:R-:W-:-:S04]  /*0110*/  FFMA R4, R0, R5, RZ ;  /* 0x0000000500047223 */ /* 0x000fc800000000ff */
[----:B------:R-:W-:-:S04]  /*0120*/  FFMA R6, -R3, R4, R0 ;  /* 0x0000000403067223 */ /* 0x000fc80000000100 */
[----:B------:R-:W-:Y:S01]  /*0130*/  FFMA R6, R5, R6, R4 ;  /* 0x0000000605067223 */ /* 0x000fe20000000004 */
[----:B0-2---:R-:W-:Y:S06]  /*0140*/  @!P0 BRA `(.L_x_40) ;  /* 0x00000000000c8947 */ /* 0x005fec0003800000 */
[----:B------:R-:W-:-:S07]  /*0150*/  MOV R4, 0x170 ;  /* 0x0000017000047802 */ /* 0x000fce0000000f00 */
[----:B------:R-:W-:Y:S05]  /*0160*/  CALL.REL.NOINC `($__internal_0_$__cuda_sm3x_div_rn_noftz_f32_slowpath) ;  /* 0x0000000000207944 */ /* 0x000fea0003c00000 */
[----:B------:R-:W-:-:S07]  /*0170*/  IMAD.MOV.U32 R6, RZ, RZ, R0 ;  /* 0x000000ffff067224 */ /* 0x000fce00078e0000 */
.L_x_40:
[----:B------:R-:W0:Y:S01]  /*0180*/  LDC.64 R4, c[0x0][0x380] ;  /* 0x0000e000ff047b82 */ /* 0x000e220000000a00 */
[----:B------:R-:W1:Y:S01]  /*0190*/  LDCU UR6, c[0x0][0x388] ;  /* 0x00007100ff0677ac */ /* 0x000e620008000800 */
[----:B------:R-:W-:-:S05]  /*01a0*/  I2FP.F32.S32 R3, R2 ;  /* 0x0000000200037245 */ /* 0x000fca0000201400 */
[----:B-1----:R-:W-:Y:S01]  /*01b0*/  FFMA R7, R3, R6, UR6 ;  /* 0x0000000603077e23 */ /* 0x002fe20008000006 */
[----:B0-----:R-:W-:-:S05]  /*01c0*/  IMAD.WIDE R2, R2, 0x4, R4 ;  /* 0x0000000402027825 */ /* 0x001fca00078e0204 */
[----:B------:R-:W-:Y:S01]  /*01d0*/  STG.E desc[UR4][R2.64], R7 ;  /* 0x0000000702007986 */ /* 0x000fe2000c101904 */
[----:B------:R-:W-:Y:S05]  /*01e0*/  EXIT ;  /* 0x000000000000794d */ /* 0x000fea0003800000 */
        .weak           $__internal_0_$__cuda_sm3x_div_rn_noftz_f32_slowpath
        .type           $__internal_0_$__cuda_sm3x_div_rn_noftz_f32_slowpath,@function
        .size           $__internal_0_$__cuda_sm3x_div_rn_noftz_f32_slowpath,(.L_x_51 - $__internal_0_$__cuda_sm3x_div_rn_noftz_f32_slowpath)
$__internal_0_$__cuda_sm3x_div_rn_noftz_f32_slowpath:
[--C-:B------:R-:W-:Y:S01]  /*01f0*/  SHF.R.U32.HI R6, RZ, 0x17, R3.reuse ;  /* 0x00000017ff067819 */ /* 0x100fe20000011603 */
[--C-:B------:R-:W-:Y:S01]  /*0200*/  IMAD.MOV.U32 R7, RZ, RZ, R0.reuse ;  /* 0x000000ffff077224 */ /* 0x100fe200078e0000 */
[----:B------:R-:W-:Y:S01]  /*0210*/  SHF.R.U32.HI R5, RZ, 0x17, R0 ;  /* 0x00000017ff057819 */ /* 0x000fe20000011600 */
[----:B------:R-:W-:Y:S01]  /*0220*/  IMAD.MOV.U32 R8, RZ, RZ, R3 ;  /* 0x000000ffff087224 */ /* 0x000fe200078e0003 */
[----:B------:R-:W-:Y:S02]  /*0230*/  LOP3.LUT R6, R6, 0xff, RZ, 0xc0, !PT ;  /* 0x000000ff06067812 */ /* 0x000fe400078ec0ff */
[----:B------:R-:W-:-:S03]  /*0240*/  LOP3.LUT R5, R5, 0xff, RZ, 0xc0, !PT ;  /* 0x000000ff05057812 */ /* 0x000fc600078ec0ff */
[----:B------:R-:W-:Y:S02]  /*0250*/  VIADD R11, R6, 0xffffffff ;  /* 0xffffffff060b7836 */ /* 0x000fe40000000000 */
[----:B------:R-:W-:-:S03]  /*0260*/  VIADD R10, R5, 0xffffffff ;  /* 0xffffffff050a7836 */ /* 0x000fc60000000000 */
[----:B------:R-:W-:-:S04]  /*0270*/  ISETP.GT.U32.AND P0, PT, R11, 0xfd, PT ;  /* 0x000000fd0b00780c */ /* 0x000fc80003f04070 */
[----:B------:R-:W-:-:S13]  /*0280*/  ISETP.GT.U32.OR P0, PT, R10, 0xfd, P0 ;  /* 0x000000fd0a00780c */ /* 0x000fda0000704470 */
[----:B------:R-:W-:Y:S01]  /*0290*/  @!P0 IMAD.MOV.U32 R9, RZ, RZ, RZ ;  /* 0x000000ffff098224 */ /* 0x000fe200078e00ff */
[----:B------:R-:W-:Y:S06]  /*02a0*/  @!P0 BRA `(.L_x_41) ;  /* 0x00000000005c8947 */ /* 0x000fec0003800000 */
[----:B------:R-:W-:Y:S02]  /*02b0*/  FSETP.GTU.FTZ.AND P0, PT, |R0|, +INF , PT ;  /* 0x7f8000000000780b */ /* 0x000fe40003f1c200 */
[----:B------:R-:W-:-:S04]  /*02c0*/  FSETP.GTU.FTZ.AND P1, PT, |R3|, +INF , PT ;  /* 0x7f8000000300780b */ /* 0x000fc80003f3c200 */
[----:B------:R-:W-:-:S13]  /*02d0*/  PLOP3.LUT P0, PT, P0, P1, PT, 0xf8, 0x8f ;  /* 0x00000000008f781c */ /* 0x000fda0000703f70 */
[----:B------:R-:W-:Y:S05]  /*02e0*/  @P0 BRA `(.L_x_42) ;  /* 0x0000000400440947 */ /* 0x000fea0003800000 */
[----:B------:R-:W-:-:S13]  /*02f0*/  LOP3.LUT P0, RZ, R8, 0x7fffffff, R7, 0xc8, !PT ;  /* 0x7fffffff08ff7812 */ /* 0x000fda000780c807 */
[----:B------:R-:W-:Y:S05]  /*0300*/  @!P0 BRA `(.L_x_43) ;  /* 0x0000000400348947 */ /* 0x000fea0003800000 */
[C---:B------:R-:W-:Y:S02]  /*0310*/  FSETP.NEU.FTZ.AND P2, PT, |R0|.reuse, +INF , PT ;  /* 0x7f8000000000780b */ /* 0x040fe40003f5d200 */
[----:B------:R-:W-:Y:S02]  /*0320*/  FSETP.NEU.FTZ.AND P1, PT, |R3|, +INF , PT ;  /* 0x7f8000000300780b */ /* 0x000fe40003f3d200 */
[----:B------:R-:W-:-:S11]  /*0330*/  FSETP.NEU.FTZ.AND P0, PT, |R0|, +INF , PT ;  /* 0x7f8000000000780b */ /* 0x000fd60003f1d200 */
[----:B------:R-:W-:Y:S05]  /*0340*/  @!P1 BRA !P2, `(.L_x_43) ;  /* 0x0000000400249947 */ /* 0x000fea0005000000 */
[----:B------:R-:W-:-:S04]  /*0350*/  LOP3.LUT P2, RZ, R7, 0x7fffffff, RZ, 0xc0, !PT ;  /* 0x7fffffff07ff7812 */ /* 0x000fc8000784c0ff */
[----:B------:R-:W-:-:S13]  /*0360*/  PLOP3.LUT P1, PT, P1, P2, PT, 0x2f, 0xf2 ;  /* 0x0000000000f2781c */ /* 0x000fda0000f24577 */
[----:B------:R-:W-:Y:S05]  /*0370*/  @P1 BRA `(.L_x_44) ;  /* 0x0000000400101947 */ /* 0x000fea0003800000 */
[----:B------:R-:W-:-:S04]  /*0380*/  LOP3.LUT P1, RZ, R8, 0x7fffffff, RZ, 0xc0, !PT ;  /* 0x7fffffff08ff7812 */ /* 0x000fc8000782c0ff */
[----:B------:R-:W-:-:S13]  /*0390*/  PLOP3.LUT P0, PT, P0, P1, PT, 0x2f, 0xf2 ;  /* 0x0000000000f2781c */ /* 0x000fda0000702577 */
[----:B------:R-:W-:Y:S05]  /*03a0*/  @P0 BRA `(.L_x_45) ;  /* 0x0000000000f80947 */ /* 0x000fea0003800000 */
[----:B------:R-:W-:Y:S02]  /*03b0*/  ISETP.GE.AND P0, PT, R10, RZ, PT ;  /* 0x000000ff0a00720c */ /* 0x000fe40003f06270 */
[----:B------:R-:W-:-:S11]  /*03c0*/  ISETP.GE.AND P1, PT, R11, RZ, PT ;  /* 0x000000ff0b00720c */ /* 0x000fd60003f26270 */
[----:B------:R-:W-:Y:S02]  /*03d0*/  @P0 IMAD.MOV.U32 R9, RZ, RZ, RZ ;  /* 0x000000ffff090224 */ /* 0x000fe400078e00ff */
[----:B------:R-:W-:Y:S01]  /*03e0*/  @!P0 FFMA R7, R0, 1.84467440737095516160e+19, RZ ;  /* 0x5f80000000078823 */ /* 0x000fe200000000ff */
[----:B------:R-:W-:Y:S02]  /*03f0*/  @!P0 IMAD.MOV.U32 R9, RZ, RZ, -0x40 ;  /* 0xffffffc0ff098424 */ /* 0x000fe400078e00ff */
[----:B------:R-:W-:Y:S02]  /*0400*/  @!P1 FFMA R8, R3, 1.84467440737095516160e+19, RZ ;  /* 0x5f80000003089823 */ /* 0x000fe400000000ff */
[----:B------:R-:W-:-:S07]  /*0410*/  @!P1 VIADD R9, R9, 0x40 ;  /* 0x0000004009099836 */ /* 0x000fce0000000000 */
.L_x_41:
[----:B------:R-:W-:Y:S01]  /*0420*/  LEA R3, R6, 0xc0800000, 0x17 ;  /* 0xc080000006037811 */ /* 0x000fe200078eb8ff */
[----:B------:R-:W-:-:S04]  /*0430*/  VIADD R5, R5, 0xffffff81 ;  /* 0xffffff8105057836 */ /* 0x000fc80000000000 */
[----:B------:R-:W-:Y:S01]  /*0440*/  IMAD.IADD R3, R8, 0x1, -R3 ;  /* 0x0000000108037824 */ /* 0x000fe200078e0a03 */
[C---:B------:R-:W-:Y:S01]  /*0450*/  IADD3 R6, PT, PT, R5.reuse, 0x7f, -R6 ;  /* 0x0000007f05067810 */ /* 0x040fe20007ffe806 */
[----:B------:R-:W-:Y:S02]  /*0460*/  IMAD R0, R5, -0x800000, R7 ;  /* 0xff80000005007824 */ /* 0x000fe400078e0207 */
[----:B------:R-:W0:Y:S01]  /*0470*/  MUFU.RCP R8, R3 ;  /* 0x0000000300087308 */ /* 0x000e220000001000 */
[----:B------:R-:W-:Y:S01]  /*0480*/  FADD.FTZ R11, -R3, -RZ ;  /* 0x800000ff030b7221 */ /* 0x000fe20000010100 */
[----:B------:R-:W-:-:S03]  /*0490*/  IMAD.IADD R6, R6, 0x1, R9 ;  /* 0x0000000106067824 */ /* 0x000fc600078e0209 */
[----:B0-----:R-:W-:-:S04]  /*04a0*/  FFMA R13, R8, R11, 1 ;  /* 0x3f800000080d7423 */ /* 0x001fc8000000000b */
[----:B------:R-:W-:-:S04]  /*04b0*/  FFMA R10, R8, R13, R8 ;  /* 0x0000000d080a7223 */ /* 0x000fc80000000008 */
[----:B------:R-:W-:-:S04]  /*04c0*/  FFMA R7, R0, R10, RZ ;  /* 0x0000000a00077223 */ /* 0x000fc800000000ff */
[----:B------:R-:W-:-:S04]  /*04d0*/  FFMA R8, R11, R7, R0 ;  /* 0x000000070b087223 */ /* 0x000fc80000000000 */
[----:B------:R-:W-:-:S04]  /*04e0*/  FFMA R7, R10, R8, R7 ;  /* 0x000000080a077223 */ /* 0x000fc80000000007 */
[----:B------:R-:W-:-:S04]  /*04f0*/  FFMA R8, R11, R7, R0 ;  /* 0x000000070b087223 */ /* 0x000fc80000000000 */
[----:B------:R-:W-:-:S05]  /*0500*/  FFMA R0, R10, R8, R7 ;  /* 0x000000080a007223 */ /* 0x000fca0000000007 */
[----:B------:R-:W-:-:S04]  /*0510*/  SHF.R.U32.HI R3, RZ, 0x17, R0 ;  /* 0x00000017ff037819 */ /* 0x000fc80000011600 */
[----:B------:R-:W-:-:S05]  /*0520*/  LOP3.LUT R3, R3, 0xff, RZ, 0xc0, !PT ;  /* 0x000000ff03037812 */ /* 0x000fca00078ec0ff */
[----:B------:R-:W-:-:S04]  /*0530*/  IMAD.IADD R9, R3, 0x1, R6 ;  /* 0x0000000103097824 */ /* 0x000fc800078e0206 */
[----:B------:R-:W-:-:S05]  /*0540*/  VIADD R3, R9, 0xffffffff ;  /* 0xffffffff09037836 */ /* 0x000fca0000000000 */
[----:B------:R-:W-:-:S13]  /*0550*/  ISETP.GE.U32.AND P0, PT, R3, 0xfe, PT ;  /* 0x000000fe0300780c */ /* 0x000fda0003f06070 */
[----:B------:R-:W-:Y:S05]  /*0560*/  @!P0 BRA `(.L_x_46) ;  /* 0x0000000000808947 */ /* 0x000fea0003800000 */
[----:B------:R-:W-:-:S13]  /*0570*/  ISETP.GT.AND P0, PT, R9, 0xfe, PT ;  /* 0x000000fe0900780c */ /* 0x000fda0003f04270 */
[----:B------:R-:W-:Y:S05]  /*0580*/  @P0 BRA `(.L_x_47) ;  /* 0x00000000006c0947 */ /* 0x000fea0003800000 */
[----:B------:R-:W-:-:S13]  /*0590*/  ISETP.GE.AND P0, PT, R9, 0x1, PT ;  /* 0x000000010900780c */ /* 0x000fda0003f06270 */
[----:B------:R-:W-:Y:S05]  /*05a0*/  @P0 BRA `(.L_x_48) ;  /* 0x0000000000980947 */ /* 0x000fea0003800000 */
[----:B------:R-:W-:Y:S02]  /*05b0*/  ISETP.GE.AND P0, PT, R9, -0x18, PT ;  /* 0xffffffe80900780c */ /* 0x000fe40003f06270 */
[----:B------:R-:W-:-:S11]  /*05c0*/  LOP3.LUT R0, R0, 0x80000000, RZ, 0xc0, !PT ;  /* 0x8000000000007812 */ /* 0x000fd600078ec0ff */
[----:B------:R-:W-:Y:S05]  /*05d0*/  @!P0 BRA `(.L_x_48) ;  /* 0x00000000008c8947 */ /* 0x000fea0003800000 */
[CCC-:B------:R-:W-:Y:S01]  /*05e0*/  FFMA.RZ R3, R10.reuse, R8.reuse, R7.reuse ;  /* 0x000000080a037223 */ /* 0x1c0fe2000000c007 */
[CCC-:B------:R-:W-:Y:S01]  /*05f0*/  FFMA.RM R6, R10.reuse, R8.reuse, R7.reuse ;  /* 0x000000080a067223 */ /* 0x1c0fe20000004007 */
[C---:B------:R-:W-:Y:S02]  /*0600*/  ISETP.NE.AND P2, PT, R9.reuse, RZ, PT ;  /* 0x000000ff0900720c */ /* 0x040fe40003f45270 */
[----:B------:R-:W-:Y:S02]  /*0610*/  ISETP.NE.AND P1, PT, R9, RZ, PT ;  /* 0x000000ff0900720c */ /* 0x000fe40003f25270 */
[----:B------:R-:W-:Y:S01]  /*0620*/  LOP3.LUT R5, R3, 0x7fffff, RZ, 0xc0, !PT ;  /* 0x007fffff03057812 */ /* 0x000fe200078ec0ff */
[----:B------:R-:W-:Y:S01]  /*0630*/  FFMA.RP R3, R10, R8, R7 ;  /* 0x000000080a037223 */ /* 0x000fe20000008007 */
[----:B------:R-:W-:Y:S02]  /*0640*/  VIADD R8, R9, 0x20 ;  /* 0x0000002009087836 */ /* 0x000fe40000000000 */
[----:B------:R-:W-:Y:S01]  /*0650*/  LOP3.LUT R5, R5, 0x800000, RZ, 0xfc, !PT ;  /* 0x0080000005057812 */ /* 0x000fe200078efcff */
[----:B------:R-:W-:Y:S01]  /*0660*/  IMAD.MOV R7, RZ, RZ, -R9 ;  /* 0x000000ffff077224 */ /* 0x000fe200078e0a09 */
[----:B------:R-:W-:-:S02]  /*0670*/  FSETP.NEU.FTZ.AND P0, PT, R3, R6, PT ;  /* 0x000000060300720b */ /* 0x000fc40003f1d000 */
[----:B------:R-:W-:Y:S02]  /*0680*/  SHF.L.U32 R8, R5, R8, RZ ;  /* 0x0000000805087219 */ /* 0x000fe400000006ff */
[----:B------:R-:W-:Y:S02]  /*0690*/  SEL R6, R7, RZ, P2 ;  /* 0x000000ff07067207 */ /* 0x000fe40001000000 */
[----:B------:R-:W-:Y:S02]  /*06a0*/  ISETP.NE.AND P1, PT, R8, RZ, P1 ;  /* 0x000000ff0800720c */ /* 0x000fe40000f25270 */
[----:B------:R-:W-:Y:S02]  /*06b0*/  SHF.R.U32.HI R6, RZ, R6, R5 ;  /* 0x00000006ff067219 */ /* 0x000fe40000011605 */
[----:B------:R-:W-:Y:S02]  /*06c0*/  PLOP3.LUT P0, PT, P0, P1, PT, 0xf8, 0x8f ;  /* 0x00000000008f781c */ /* 0x000fe40000703f70 */
[----:B------:R-:W-:-:S02]  /*06d0*/  SHF.R.U32.HI R8, RZ, 0x1, R6 ;  /* 0x00000001ff087819 */ /* 0x000fc40000011606 */
[----:B------:R-:W-:-:S04]  /*06e0*/  SEL R3, RZ, 0x1, !P0 ;  /* 0x00000001ff037807 */ /* 0x000fc80004000000 */
[----:B------:R-:W-:-:S04]  /*06f0*/  LOP3.LUT R3, R3, 0x1, R8, 0xf8, !PT ;  /* 0x0000000103037812 */ /* 0x000fc800078ef808 */
[----:B------:R-:W-:-:S05]  /*0700*/  LOP3.LUT R3, R3, R6, RZ, 0xc0, !PT ;  /* 0x0000000603037212 */ /* 0x000fca00078ec0ff */
[----:B------:R-:W-:-:S05]  /*0710*/  IMAD.IADD R3, R8, 0x1, R3 ;  /* 0x0000000108037824 */ /* 0x000fca00078e0203 */
[----:B------:R-:W-:Y:S01]  /*0720*/  LOP3.LUT R0, R3, R0, RZ, 0xfc, !PT ;  /* 0x0000000003007212 */ /* 0x000fe200078efcff */
[----:B------:R-:W-:Y:S06]  /*0730*/  BRA `(.L_x_48) ;  /* 0x0000000000347947 */ /* 0x000fec0003800000 */
.L_x_47:
[----:B------:R-:W-:-:S04]  /*0740*/  LOP3.LUT R0, R0, 0x80000000, RZ, 0xc0, !PT ;  /* 0x8000000000007812 */ /* 0x000fc800078ec0ff */
[----:B------:R-:W-:Y:S01]  /*0750*/  LOP3.LUT R0, R0, 0x7f800000, RZ, 0xfc, !PT ;  /* 0x7f80000000007812 */ /* 0x000fe200078efcff */
[----:B------:R-:W-:Y:S06]  /*0760*/  BRA `(.L_x_48) ;  /* 0x0000000000287947 */ /* 0x000fec0003800000 */
.L_x_46:
[----:B------:R-:W-:Y:S01]  /*0770*/  IMAD R0, R6, 0x800000, R0 ;  /* 0x0080000006007824 */ /* 0x000fe200078e0200 */
[----:B------:R-:W-:Y:S06]  /*0780*/  BRA `(.L_x_48) ;  /* 0x0000000000207947 */ /* 0x000fec0003800000 */
.L_x_45:
[----:B------:R-:W-:-:S04]  /*0790*/  LOP3.LUT R0, R8, 0x80000000, R7, 0x48, !PT ;  /* 0x8000000008007812 */ /* 0x000fc800078e4807 */
[----:B------:R-:W-:Y:S01]  /*07a0*/  LOP3.LUT R0, R0, 0x7f800000, RZ, 0xfc, !PT ;  /* 0x7f80000000007812 */ /* 0x000fe200078efcff */
[----:B------:R-:W-:Y:S06]  /*07b0*/  BRA `(.L_x_48) ;  /* 0x0000000000147947 */ /* 0x000fec0003800000 */
.L_x_44:
[----:B------:R-:W-:Y:S01]  /*07c0*/  LOP3.LUT R0, R8, 0x80000000, R7, 0x48, !PT ;  /* 0x8000000008007812 */ /* 0x000fe200078e4807 */
[----:B------:R-:W-:Y:S06]  /*07d0*/  BRA `(.L_x_48) ;  /* 0x00000000000c7947 */ /* 0x000fec0003800000 */
.L_x_43:
[----:B------:R-:W0:Y:S01]  /*07e0*/  MUFU.RSQ R0, -QNAN ;  /* 0xffc0000000007908 */ /* 0x000e220000001400 */
[----:B------:R-:W-:Y:S05]  /*07f0*/  BRA `(.L_x_48) ;  /* 0x0000000000047947 */ /* 0x000fea0003800000 */
.L_x_42:
[----:B------:R-:W-:-:S07]  /*0800*/  FADD.FTZ R0, R0, R3 ;  /* 0x0000000300007221 */ /* 0x000fce0000010000 */
.L_x_48:
[----:B------:R-:W-:-:S04]  /*0810*/  IMAD.MOV.U32 R5, RZ, RZ, 0x0 ;  /* 0x00000000ff057424 */ /* 0x000fc800078e00ff */
[----:B0-----:R-:W-:Y:S05]  /*0820*/  RET.REL.NODEC R4 `(_Z8LinspacePfffi) ;  /* 0xfffffff404f47950 */ /* 0x001fea0003c3ffff */
.L_x_49:
        /* <DEDUP_REMOVED lines=13> */
.L_x_51:


//--------------------- .text._Z9VectorSumPKfS0_Pfi --------------------------
	.section	.text._Z9VectorSumPKfS0_Pfi,"ax",@progbits
	.align	128
        .global         _Z9VectorSumPKfS0_Pfi
        .type           _Z9VectorSumPKfS0_Pfi,@function
        .size           _Z9VectorSumPKfS0_Pfi,(.L_x_55 - _Z9VectorSumPKfS0_Pfi)
        .other          _Z9VectorSumPKfS0_Pfi,@"STO_CUDA_ENTRY STV_DEFAULT"
_Z9VectorSumPKfS0_Pfi:
.text._Z9VectorSumPKfS0_Pfi:
        /* <DEDUP_REMOVED lines=16> */
[----:B---3--:R-:W-:-:S04]  /*0100*/  IMAD.WIDE R6, R9, 0x4, R6 ;  /* 0x0000000409067825 */ /* 0x008fc800078e0206 */
[----:B----4-:R-:W-:-:S05]  /*0110*/  FADD R9, R2, R5 ;  /* 0x0000000502097221 */ /* 0x010fca0000000000 */
[----:B------:R-:W-:Y:S01]  /*0120*/  STG.E desc[UR4][R6.64], R9 ;  /* 0x0000000906007986 */ /* 0x000fe2000c101904 */
[----:B------:R-:W-:Y:S05]  /*0130*/  EXIT ;  /* 0x000000000000794d */ /* 0x000fea0003800000 */
.L_x_50:
        /* <DEDUP_REMOVED lines=12> */
.L_x_55:


//--------------------- .nv.global.init           --------------------------
	.section	.nv.global.init,"aw",@progbits
.nv.global.init:
	.type		$str$3,@object
	.size		$str$3,($str$2 - $str$3)
$str$3:
        /*0000*/ 	.byte	0x0a, 0x00
	.type		$str$2,@object
	.size		$str$2,($str$1 - $str$2)
$str$2:
        /*0002*/ 	.byte	0x25, 0x2e, 0x34, 0x66, 0x20, 0x00
	.type		$str$1,@object
	.size		$str$1,($str - $str$1)
$str$1:
        /*0008*/ 	.byte	0x2f, 0x74, 0x6d, 0x70, 0x2f, 0x73, 0x61, 0x73, 0x73, 0x5f, 0x63, 0x75, 0x5f, 0x6a, 0x68, 0x67
        /*0018*/ 	.byte	0x77, 0x33, 0x62, 0x5f, 0x6f, 0x2f, 0x6b, 0x2e, 0x63, 0x75, 0x00
	.type		$str,@object
	.size		$str,(__unnamed_1 - $str)
$str:
        /*0023*/ 	.byte	0x43, 0x5b, 0x54, 0x69, 0x64, 0x5d, 0x20, 0x2d, 0x20, 0x28, 0x41, 0x5b, 0x54, 0x69, 0x64, 0x5d
        /*0033*/ 	.byte	0x20, 0x2b, 0x20, 0x42, 0x5b, 0x54, 0x69, 0x64, 0x5d, 0x29, 0x20, 0x3c, 0x20, 0x31, 0x65, 0x2d
        /*0043*/ 	.byte	0x38, 0x00
	.type		__unnamed_1,@object
	.size		__unnamed_1,(.L_0 - __unnamed_1)
__unnamed_1:
        /*0045*/ 	.byte	0x76, 0x6f, 0x69, 0x64, 0x20, 0x43, 0x68, 0x65, 0x63, 0x6b, 0x52, 0x65, 0x73, 0x75, 0x6c, 0x74
        /*0055*/ 	.byte	0x28, 0x63, 0x6f, 0x6e, 0x73, 0x74, 0x20, 0x66, 0x6c, 0x6f, 0x61, 0x74, 0x20, 0x2a, 0x2c, 0x20
        /*0065*/ 	.byte	0x63, 0x6f, 0x6e, 0x73, 0x74, 0x20, 0x66, 0x6c, 0x6f, 0x61, 0x74, 0x20, 0x2a, 0x2c, 0x20, 0x63
        /*0075*/ 	.byte	0x6f, 0x6e, 0x73, 0x74, 0x20, 0x66, 0x6c, 0x6f, 0x61, 0x74, 0x20, 0x2a, 0x2c, 0x20, 0x69, 0x6e
        /*0085*/ 	.byte	0x74, 0x29, 0x00
.L_0:


//--------------------- .nv.shared.reserved.0     --------------------------
	.section	.nv.shared.reserved.0,"aw",@nobits
	.weak		__nv_reservedSMEM_offset_0_alias
	.size		__nv_reservedSMEM_offset_0_alias, 0, 64
	.other		__nv_reservedSMEM_offset_0_alias,@"STO_CUDA_RESERVED_SHARED STV_DEFAULT"
__nv_reservedSMEM_offset_0_alias:
	.zero		0
	.zero		64


//--------------------- .nv.constant0._Z5PrintPfi --------------------------
	.section	.nv.constant0._Z5PrintPfi,"a",@progbits
	.sectionflags	@""
	.align	4
.nv.constant0._Z5PrintPfi:
	.zero		908


//--------------------- .nv.constant0._Z11CheckResultPKfS0_S0_i --------------------------
	.section	.nv.constant0._Z11CheckResultPKfS0_S0_i,"a",@progbits
	.sectionflags	@""
	.align	4
.nv.constant0._Z11CheckResultPKfS0_S0_i:
	.zero		924


//--------------------- .nv.constant0._Z8LinspacePfffi --------------------------
	.section	.nv.constant0._Z8LinspacePfffi,"a",@progbits
	.sectionflags	@""
	.align	4
.nv.constant0._Z8LinspacePfffi:
	.zero		916


//--------------------- .nv.constant0._Z9VectorSumPKfS0_Pfi --------------------------
	.section	.nv.constant0._Z9VectorSumPKfS0_Pfi,"a",@progbits
	.sectionflags	@""
	.align	4
.nv.constant0._Z9VectorSumPKfS0_Pfi:
	.zero		924


//--------------------- SYMBOLS --------------------------

	.type		.nv.reservedSmem.offset0,@object
	.size		.nv.reservedSmem.offset0,0x4
	.type		vprintf,@function
	.type		__assertfail,@function
